//
// Generated by NVIDIA NVVM Compiler
//
// Compiler Build ID: CL-36424714
// Cuda compilation tools, release 13.0, V13.0.88
// Based on NVVM 20.0.0
//

.version 9.0
.target sm_100
.address_size 64

	// .globl	_Z10sqrtkernelPfS_j
.global .align 4 .b8 __cudart_i2opi_f[24] = {65, 144, 67, 60, 153, 149, 98, 219, 192, 221, 52, 245, 209, 87, 39, 252, 41, 21, 68, 78, 110, 131, 249, 162};

.visible .entry _Z10sqrtkernelPfS_j(
	.param .u64 .ptr .align 1 _Z10sqrtkernelPfS_j_param_0,
	.param .u64 .ptr .align 1 _Z10sqrtkernelPfS_j_param_1,
	.param .u32 _Z10sqrtkernelPfS_j_param_2
)
{
	.reg .b32 	%r<5>;
	.reg .b32 	%f<3>;
	.reg .b64 	%rd<8>;

	ld.param.u64 	%rd1, [_Z10sqrtkernelPfS_j_param_0];
	ld.param.u64 	%rd2, [_Z10sqrtkernelPfS_j_param_1];
	ld.param.u32 	%r1, [_Z10sqrtkernelPfS_j_param_2];
	cvta.to.global.u64 	%rd3, %rd2;
	cvta.to.global.u64 	%rd4, %rd1;
	mov.u32 	%r2, %ctaid.x;
	mov.u32 	%r3, %ctaid.y;
	mad.lo.s32 	%r4, %r1, %r3, %r2;
	mul.wide.s32 	%rd5, %r4, 4;
	add.s64 	%rd6, %rd4, %rd5;
	ld.global.f32 	%f1, [%rd6];
	sqrt.rn.f32 	%f2, %f1;
	add.s64 	%rd7, %rd3, %rd5;
	st.global.f32 	[%rd7], %f2;
	ret;

}
	// .globl	_Z14distancekernelPfjjf
.visible .entry _Z14distancekernelPfjjf(
	.param .u64 .ptr .align 1 _Z14distancekernelPfjjf_param_0,
	.param .u32 _Z14distancekernelPfjjf_param_1,
	.param .u32 _Z14distancekernelPfjjf_param_2,
	.param .f32 _Z14distancekernelPfjjf_param_3
)
{
	.reg .b32 	%r<6>;
	.reg .b32 	%f<16>;
	.reg .b64 	%rd<5>;

	ld.param.u64 	%rd1, [_Z14distancekernelPfjjf_param_0];
	ld.param.u32 	%r1, [_Z14distancekernelPfjjf_param_1];
	ld.param.u32 	%r2, [_Z14distancekernelPfjjf_param_2];
	ld.param.f32 	%f1, [_Z14distancekernelPfjjf_param_3];
	cvta.to.global.u64 	%rd2, %rd1;
	mov.u32 	%r3, %ctaid.x;
	mov.u32 	%r4, %ctaid.y;
	mad.lo.s32 	%r5, %r1, %r4, %r3;
	cvt.rn.f32.u32 	%f2, %r3;
	cvt.rn.f32.u32 	%f3, %r1;
	fma.rn.f32 	%f4, %f3, 0f3F000000, 0fBF800000;
	sub.f32 	%f5, %f2, %f4;
	mul.f32 	%f6, %f5, 0f40CE6666;
	cvt.rn.f32.u32 	%f7, %r4;
	cvt.rn.f32.u32 	%f8, %r2;
	fma.rn.f32 	%f9, %f8, 0f3F000000, 0fBF800000;
	sub.f32 	%f10, %f7, %f9;
	mul.f32 	%f11, %f10, 0f40CE6666;
	mul.f32 	%f12, %f11, %f11;
	fma.rn.f32 	%f13, %f6, %f6, %f12;
	fma.rn.f32 	%f14, %f1, %f1, %f13;
	sqrt.rn.f32 	%f15, %f14;
	mul.wide.s32 	%rd3, %r5, 4;
	add.s64 	%rd4, %rd2, %rd3;
	st.global.f32 	[%rd4], %f15;
	ret;

}
	// .globl	_Z14wavecalckernelP6float2PfS1_fj
.visible .entry _Z14wavecalckernelP6float2PfS1_fj(
	.param .u64 .ptr .align 1 _Z14wavecalckernelP6float2PfS1_fj_param_0,
	.param .u64 .ptr .align 1 _Z14wavecalckernelP6float2PfS1_fj_param_1,
	.param .u64 .ptr .align 1 _Z14wavecalckernelP6float2PfS1_fj_param_2,
	.param .f32 _Z14wavecalckernelP6float2PfS1_fj_param_3,
	.param .u32 _Z14wavecalckernelP6float2PfS1_fj_param_4
)
{
	.local .align 4 .b8 	__local_depot2[28];
	.reg .b64 	%SP;
	.reg .b64 	%SPL;
	.reg .pred 	%p<10>;
	.reg .b32 	%r<46>;
	.reg .b32 	%f<39>;
	.reg .b64 	%rd<33>;
	.reg .b64 	%fd<3>;

	mov.u64 	%SPL, __local_depot2;
	ld.param.u64 	%rd10, [_Z14wavecalckernelP6float2PfS1_fj_param_0];
	ld.param.u64 	%rd12, [_Z14wavecalckernelP6float2PfS1_fj_param_1];
	ld.param.u64 	%rd11, [_Z14wavecalckernelP6float2PfS1_fj_param_2];
	ld.param.f32 	%f8, [_Z14wavecalckernelP6float2PfS1_fj_param_3];
	ld.param.u32 	%r16, [_Z14wavecalckernelP6float2PfS1_fj_param_4];
	cvta.to.global.u64 	%rd13, %rd12;
	add.u64 	%rd1, %SPL, 0;
	mov.u32 	%r17, %ctaid.x;
	mov.u32 	%r18, %ctaid.y;
	mad.lo.s32 	%r1, %r16, %r18, %r17;
	mul.wide.s32 	%rd15, %r1, 4;
	add.s64 	%rd2, %rd13, %rd15;
	ld.global.f32 	%f1, [%rd2];
	mul.f32 	%f2, %f8, %f1;
	mul.f32 	%f9, %f2, 0f3F22F983;
	cvt.rni.s32.f32 	%r45, %f9;
	cvt.rn.f32.s32 	%f10, %r45;
	fma.rn.f32 	%f11, %f10, 0fBFC90FDA, %f2;
	fma.rn.f32 	%f12, %f10, 0fB3A22168, %f11;
	fma.rn.f32 	%f38, %f10, 0fA7C234C5, %f12;
	abs.f32 	%f4, %f2;
	setp.ltu.f32 	%p1, %f4, 0f47CE4780;
	@%p1 bra 	$L__BB2_8;
	setp.neu.f32 	%p2, %f4, 0f7F800000;
	@%p2 bra 	$L__BB2_3;
	mov.f32 	%f15, 0f00000000;
	mul.rn.f32 	%f38, %f2, %f15;
	mov.b32 	%r45, 0;
	bra.uni 	$L__BB2_8;
$L__BB2_3:
	mov.b32 	%r3, %f2;
	shl.b32 	%r20, %r3, 8;
	or.b32  	%r4, %r20, -2147483648;
	mov.b64 	%rd32, 0;
	mov.b32 	%r42, 0;
	mov.u64 	%rd30, __cudart_i2opi_f;
	mov.u64 	%rd31, %rd1;
$L__BB2_4:
	.pragma "nounroll";
	ld.global.nc.u32 	%r21, [%rd30];
	mad.wide.u32 	%rd18, %r21, %r4, %rd32;
	shr.u64 	%rd32, %rd18, 32;
	st.local.u32 	[%rd31], %rd18;
	add.s32 	%r42, %r42, 1;
	add.s64 	%rd31, %rd31, 4;
	add.s64 	%rd30, %rd30, 4;
	setp.ne.s32 	%p3, %r42, 6;
	@%p3 bra 	$L__BB2_4;
	shr.u32 	%r22, %r3, 23;
	st.local.u32 	[%rd1+24], %rd32;
	and.b32  	%r7, %r22, 31;
	and.b32  	%r23, %r22, 224;
	add.s32 	%r24, %r23, -128;
	shr.u32 	%r25, %r24, 5;
	mul.wide.u32 	%rd19, %r25, 4;
	sub.s64 	%rd9, %rd1, %rd19;
	ld.local.u32 	%r43, [%rd9+24];
	ld.local.u32 	%r44, [%rd9+20];
	setp.eq.s32 	%p4, %r7, 0;
	@%p4 bra 	$L__BB2_7;
	shf.l.wrap.b32 	%r43, %r44, %r43, %r7;
	ld.local.u32 	%r26, [%rd9+16];
	shf.l.wrap.b32 	%r44, %r26, %r44, %r7;
$L__BB2_7:
	shr.u32 	%r27, %r43, 30;
	shf.l.wrap.b32 	%r28, %r44, %r43, 2;
	shl.b32 	%r29, %r44, 2;
	shr.u32 	%r30, %r28, 31;
	add.s32 	%r31, %r30, %r27;
	neg.s32 	%r32, %r31;
	setp.lt.s32 	%p5, %r3, 0;
	selp.b32 	%r45, %r32, %r31, %p5;
	xor.b32  	%r33, %r28, %r3;
	shr.s32 	%r34, %r28, 31;
	xor.b32  	%r35, %r34, %r28;
	xor.b32  	%r36, %r34, %r29;
	cvt.u64.u32 	%rd20, %r35;
	shl.b64 	%rd21, %rd20, 32;
	cvt.u64.u32 	%rd22, %r36;
	or.b64  	%rd23, %rd21, %rd22;
	cvt.rn.f64.s64 	%fd1, %rd23;
	mul.f64 	%fd2, %fd1, 0d3BF921FB54442D19;
	cvt.rn.f32.f64 	%f13, %fd2;
	neg.f32 	%f14, %f13;
	setp.lt.s32 	%p6, %r33, 0;
	selp.f32 	%f38, %f14, %f13, %p6;
$L__BB2_8:
	cvta.to.global.u64 	%rd24, %rd11;
	cvta.to.global.u64 	%rd25, %rd10;
	mul.f32 	%f16, %f38, %f38;
	fma.rn.f32 	%f17, %f16, 0f37CBAC00, 0fBAB607ED;
	fma.rn.f32 	%f18, %f17, %f16, 0f3D2AAABB;
	fma.rn.f32 	%f19, %f18, %f16, 0fBEFFFFFF;
	fma.rn.f32 	%f20, %f19, %f16, 0f3F800000;
	fma.rn.f32 	%f21, %f16, %f38, 0f00000000;
	fma.rn.f32 	%f22, %f16, 0fB94D4153, 0f3C0885E4;
	fma.rn.f32 	%f23, %f22, %f16, 0fBE2AAAA8;
	fma.rn.f32 	%f24, %f23, %f21, %f38;
	and.b32  	%r38, %r45, 1;
	setp.eq.b32 	%p7, %r38, 1;
	selp.f32 	%f25, %f20, %f24, %p7;
	selp.f32 	%f26, %f24, %f20, %p7;
	and.b32  	%r39, %r45, 2;
	setp.eq.s32 	%p8, %r39, 0;
	neg.f32 	%f27, %f25;
	selp.f32 	%f28, %f25, %f27, %p8;
	add.s32 	%r40, %r45, 1;
	and.b32  	%r41, %r40, 2;
	setp.eq.s32 	%p9, %r41, 0;
	neg.f32 	%f29, %f26;
	selp.f32 	%f30, %f26, %f29, %p9;
	add.s64 	%rd27, %rd24, %rd15;
	ld.global.f32 	%f31, [%rd27];
	mul.f32 	%f32, %f31, %f30;
	div.rn.f32 	%f33, %f32, %f1;
	mul.wide.s32 	%rd28, %r1, 8;
	add.s64 	%rd29, %rd25, %rd28;
	st.global.f32 	[%rd29], %f33;
	ld.global.f32 	%f34, [%rd27];
	mul.f32 	%f35, %f34, %f28;
	ld.global.f32 	%f36, [%rd2];
	div.rn.f32 	%f37, %f35, %f36;
	st.global.f32 	[%rd29+4], %f37;
	ret;

}
	// .globl	_Z21reducedhologramkernelP6float2S0_Pfj
.visible .entry _Z21reducedhologramkernelP6float2S0_Pfj(
	.param .u64 .ptr .align 1 _Z21reducedhologramkernelP6float2S0_Pfj_param_0,
	.param .u64 .ptr .align 1 _Z21reducedhologramkernelP6float2S0_Pfj_param_1,
	.param .u64 .ptr .align 1 _Z21reducedhologramkernelP6float2S0_Pfj_param_2,
	.param .u32 _Z21reducedhologramkernelP6float2S0_Pfj_param_3
)
{
	.reg .b32 	%r<6>;
	.reg .b64 	%rd<5>;

	ld.param.u64 	%rd1, [_Z21reducedhologramkernelP6float2S0_Pfj_param_0];
	ld.param.u32 	%r1, [_Z21reducedhologramkernelP6float2S0_Pfj_param_3];
	cvta.to.global.u64 	%rd2, %rd1;
	mov.u32 	%r2, %ctaid.x;
	mov.u32 	%r3, %ctaid.y;
	mad.lo.s32 	%r4, %r1, %r3, %r2;
	mul.wide.s32 	%rd3, %r4, 8;
	add.s64 	%rd4, %rd2, %rd3;
	mov.b32 	%r5, 1065353216;
	st.global.u32 	[%rd4], %r5;
	ret;

}


// ===== COMPILED SASS (sm_100) =====

	.target	sm_100

	.elftype	@"ET_EXEC"


//--------------------- .note.nv.tkinfo           --------------------------
	.section	.note.nv.tkinfo,"",@"SHT_NOTE"
	.sectionflags	@"SHF_NOTE_NV_TKINFO"
	.tkinfo
        /*0018*/ 	.word	0x00000002
        /*0030*/ 	.string	""
        /*0030*/ 	.string	"ptxas"
        /*0030*/ 	.string	"Cuda compilation tools, release 13.0, V13.0.88"
        /*0030*/ 	.string	"Build cuda_13.0.r13.0/compiler.36424714_0"
        /*0030*/ 	.string	"-arch sm_100 -m 64 "



//--------------------- .note.nv.cuinfo           --------------------------
	.section	.note.nv.cuinfo,"",@"SHT_NOTE"
	.sectionflags	@"SHF_NOTE_NV_CUINFO"
        /*0018*/ 	.short	0x0002
        /*001a*/ 	.short	0x0064
        /*001c*/ 	.short	0x0082
	.zero		2


//--------------------- .nv.info                  --------------------------
	.section	.nv.info,"",@"SHT_CUDA_INFO"
	.align	4


	//----- nvinfo : EIATTR_REGCOUNT
	.align		4
        /*0000*/ 	.byte	0x04, 0x2f
        /*0002*/ 	.short	(.L_2 - .L_1)
	.align		4
.L_1:
        /*0004*/ 	.word	index@(_Z10sqrtkernelPfS_j)
        /*0008*/ 	.word	0x0000000a


	//----- nvinfo : EIATTR_FRAME_SIZE
	.align		4
.L_2:
        /*000c*/ 	.byte	0x04, 0x11
        /*000e*/ 	.short	(.L_4 - .L_3)
	.align		4
.L_3:
        /*0010*/ 	.word	index@($__internal_2_$__cuda_sm20_sqrt_rn_f32_slowpath)
        /*0014*/ 	.word	0x00000000


	//----- nvinfo : EIATTR_FRAME_SIZE
	.align		4
.L_4:
        /*0018*/ 	.byte	0x04, 0x11
        /*001a*/ 	.short	(.L_6 - .L_5)
	.align		4
.L_5:
        /*001c*/ 	.word	index@(_Z10sqrtkernelPfS_j)
        /*0020*/ 	.word	0x00000000


	//----- nvinfo : EIATTR_REGCOUNT
	.align		4
.L_6:
        /*0024*/ 	.byte	0x04, 0x2f
        /*0026*/ 	.short	(.L_8 - .L_7)
	.align		4
.L_7:
        /*0028*/ 	.word	index@(_Z14distancekernelPfjjf)
        /*002c*/ 	.word	0x0000000b


	//----- nvinfo : EIATTR_FRAME_SIZE
	.align		4
.L_8:
        /*0030*/ 	.byte	0x04, 0x11
        /*0032*/ 	.short	(.L_10 - .L_9)
	.align		4
.L_9:
        /*0034*/ 	.word	index@($__internal_1_$__cuda_sm20_sqrt_rn_f32_slowpath)
        /*0038*/ 	.word	0x00000000


	//----- nvinfo : EIATTR_FRAME_SIZE
	.align		4
.L_10:
        /*003c*/ 	.byte	0x04, 0x11
        /*003e*/ 	.short	(.L_12 - .L_11)
	.align		4
.L_11:
        /*0040*/ 	.word	index@(_Z14distancekernelPfjjf)
        /*0044*/ 	.word	0x00000000


	//----- nvinfo : EIATTR_REGCOUNT
	.align		4
.L_12:
        /*0048*/ 	.byte	0x04, 0x2f
        /*004a*/ 	.short	(.L_14 - .L_13)
	.align		4
.L_13:
        /*004c*/ 	.word	index@(_Z14wavecalckernelP6float2PfS1_fj)
        /*0050*/ 	.word	0x00000016


	//----- nvinfo : EIATTR_FRAME_SIZE
	.align		4
.L_14:
        /*0054*/ 	.byte	0x04, 0x11
        /*0056*/ 	.short	(.L_16 - .L_15)
	.align		4
.L_15:
        /*0058*/ 	.word	index@($__internal_0_$__cuda_sm3x_div_rn_noftz_f32_slowpath)
        /*005c*/ 	.word	0x00000000


	//----- nvinfo : EIATTR_FRAME_SIZE
	.align		4
.L_16:
        /*0060*/ 	.byte	0x04, 0x11
        /*0062*/ 	.short	(.L_18 - .L_17)
	.align		4
.L_17:
        /*0064*/ 	.word	index@(_Z14wavecalckernelP6float2PfS1_fj)
        /*0068*/ 	.word	0x00000000


	//----- nvinfo : EIATTR_REGCOUNT
	.align		4
.L_18:
        /*006c*/ 	.byte	0x04, 0x2f
        /*006e*/ 	.short	(.L_20 - .L_19)
	.align		4
.L_19:
        /*0070*/ 	.word	index@(_Z21reducedhologramkernelP6float2S0_Pfj)
        /*0074*/ 	.word	0x0000000a


	//----- nvinfo : EIATTR_FRAME_SIZE
	.align		4
.L_20:
        /*0078*/ 	.byte	0x04, 0x11
        /*007a*/ 	.short	(.L_22 - .L_21)
	.align		4
.L_21:
        /*007c*/ 	.word	index@(_Z21reducedhologramkernelP6float2S0_Pfj)
        /*0080*/ 	.word	0x00000000


	//----- nvinfo : EIATTR_MIN_STACK_SIZE
	.align		4
.L_22:
        /*0084*/ 	.byte	0x04, 0x12
        /*0086*/ 	.short	(.L_24 - .L_23)
	.align		4
.L_23:
        /*0088*/ 	.word	index@(_Z21reducedhologramkernelP6float2S0_Pfj)
        /*008c*/ 	.word	0x00000000


	//----- nvinfo : EIATTR_MIN_STACK_SIZE
	.align		4
.L_24:
        /*0090*/ 	.byte	0x04, 0x12
        /*0092*/ 	.short	(.L_26 - .L_25)
	.align		4
.L_25:
        /*0094*/ 	.word	index@(_Z14wavecalckernelP6float2PfS1_fj)
        /*0098*/ 	.word	0x00000000


	//----- nvinfo : EIATTR_MIN_STACK_SIZE
	.align		4
.L_26:
        /*009c*/ 	.byte	0x04, 0x12
        /*009e*/ 	.short	(.L_28 - .L_27)
	.align		4
.L_27:
        /*00a0*/ 	.word	index@(_Z14distancekernelPfjjf)
        /*00a4*/ 	.word	0x00000000


	//----- nvinfo : EIATTR_MIN_STACK_SIZE
	.align		4
.L_28:
        /*00a8*/ 	.byte	0x04, 0x12
        /*00aa*/ 	.short	(.L_30 - .L_29)
	.align		4
.L_29:
        /*00ac*/ 	.word	index@(_Z10sqrtkernelPfS_j)
        /*00b0*/ 	.word	0x00000000
.L_30:


//--------------------- .nv.compat                --------------------------
	.section	.nv.compat,"",@"SHT_CUDA_COMPAT_INFO"
	.align	4
        /*0000*/ 	.byte	0x02, 0x09, 0x00, 0x00, 0x02, 0x02, 0x01, 0x00, 0x02, 0x05, 0x05, 0x00, 0x03, 0x07, 0x01, 0x01
        /*0010*/ 	.byte	0x02, 0x03, 0x00, 0x00, 0x02, 0x06, 0x01, 0x00, 0x04, 0x0b, 0x08, 0x00, 0x01, 0x00, 0x00, 0x00
        /*0020*/ 	.byte	0x00, 0x00, 0x00, 0x00


//--------------------- .nv.info._Z21reducedhologramkernelP6float2S0_Pfj --------------------------
	.section	.nv.info._Z21reducedhologramkernelP6float2S0_Pfj,"",@"SHT_CUDA_INFO"
	.sectionflags	@""
	.align	4


	//----- nvinfo : EIATTR_CUDA_API_VERSION
	.align		4
        /*0000*/ 	.byte	0x04, 0x37
        /*0002*/ 	.short	(.L_32 - .L_31)
.L_31:
        /*0004*/ 	.word	0x00000082


	//----- nvinfo : EIATTR_KPARAM_INFO
	.align		4
.L_32:
        /*0008*/ 	.byte	0x04, 0x17
        /*000a*/ 	.short	(.L_34 - .L_33)
.L_33:
        /*000c*/ 	.word	0x00000000
        /*0010*/ 	.short	0x0003
        /*0012*/ 	.short	0x0018
        /*0014*/ 	.byte	0x00, 0xf0, 0x11, 0x00


	//----- nvinfo : EIATTR_KPARAM_INFO
	.align		4
.L_34:
        /*0018*/ 	.byte	0x04, 0x17
        /*001a*/ 	.short	(.L_36 - .L_35)
.L_35:
        /*001c*/ 	.word	0x00000000
        /*0020*/ 	.short	0x0002
        /*0022*/ 	.short	0x0010
        /*0024*/ 	.byte	0x00, 0xf5, 0x21, 0x00


	//----- nvinfo : EIATTR_KPARAM_INFO
	.align		4
.L_36:
        /*0028*/ 	.byte	0x04, 0x17
        /*002a*/ 	.short	(.L_38 - .L_37)
.L_37:
        /*002c*/ 	.word	0x00000000
        /*0030*/ 	.short	0x0001
        /*0032*/ 	.short	0x0008
        /*0034*/ 	.byte	0x00, 0xf5, 0x21, 0x00


	//----- nvinfo : EIATTR_KPARAM_INFO
	.align		4
.L_38:
        /*0038*/ 	.byte	0x04, 0x17
        /*003a*/ 	.short	(.L_40 - .L_39)
.L_39:
        /*003c*/ 	.word	0x00000000
        /*0040*/ 	.short	0x0000
        /*0042*/ 	.short	0x0000
        /*0044*/ 	.byte	0x00, 0xf5, 0x21, 0x00


	//----- nvinfo : EIATTR_SPARSE_MMA_MASK
	.align		4
.L_40:
        /*0048*/ 	.byte	0x03, 0x50
        /*004a*/ 	.short	0x0000


	//----- nvinfo : EIATTR_MAXREG_COUNT
	.align		4
        /*004c*/ 	.byte	0x03, 0x1b
        /*004e*/ 	.short	0x00ff


	//----- nvinfo : EIATTR_MERCURY_ISA_VERSION
	.align		4
        /*0050*/ 	.byte	0x03, 0x5f
        /*0052*/ 	.short	0x0101


	//----- nvinfo : EIATTR_VRC_CTA_INIT_COUNT
	.align		4
        /*0054*/ 	.byte	0x02, 0x4a
	.zero		1
	.zero		1


	//----- nvinfo : EIATTR_EXIT_INSTR_OFFSETS
	.align		4
        /*0058*/ 	.byte	0x04, 0x1c
        /*005a*/ 	.short	(.L_42 - .L_41)


	//   ....[0]....
.L_41:
        /*005c*/ 	.word	0x000000a0


	//----- nvinfo : EIATTR_CBANK_PARAM_SIZE
	.align		4
.L_42:
        /*0060*/ 	.byte	0x03, 0x19
        /*0062*/ 	.short	0x001c


	//----- nvinfo : EIATTR_PARAM_CBANK
	.align		4
        /*0064*/ 	.byte	0x04, 0x0a
        /*0066*/ 	.short	(.L_44 - .L_43)
	.align		4
.L_43:
        /*0068*/ 	.word	index@(.nv.constant0._Z21reducedhologramkernelP6float2S0_Pfj)
        /*006c*/ 	.short	0x0380
        /*006e*/ 	.short	0x001c


	//----- nvinfo : EIATTR_SW_WAR
	.align		4
.L_44:
        /*0070*/ 	.byte	0x04, 0x36
        /*0072*/ 	.short	(.L_46 - .L_45)
.L_45:
        /*0074*/ 	.word	0x00000008
.L_46:


//--------------------- .nv.info._Z14wavecalckernelP6float2PfS1_fj --------------------------
	.section	.nv.info._Z14wavecalckernelP6float2PfS1_fj,"",@"SHT_CUDA_INFO"
	.sectionflags	@""
	.align	4


	//----- nvinfo : EIATTR_CUDA_API_VERSION
	.align		4
        /*0000*/ 	.byte	0x04, 0x37
        /*0002*/ 	.short	(.L_48 - .L_47)
.L_47:
        /*0004*/ 	.word	0x00000082


	//----- nvinfo : EIATTR_KPARAM_INFO
	.align		4
.L_48:
        /*0008*/ 	.byte	0x04, 0x17
        /*000a*/ 	.short	(.L_50 - .L_49)
.L_49:
        /*000c*/ 	.word	0x00000000
        /*0010*/ 	.short	0x0004
        /*0012*/ 	.short	0x001c
        /*0014*/ 	.byte	0x00, 0xf0, 0x11, 0x00


	//----- nvinfo : EIATTR_KPARAM_INFO
	.align		4
.L_50:
        /*0018*/ 	.byte	0x04, 0x17
        /*001a*/ 	.short	(.L_52 - .L_51)
.L_51:
        /*001c*/ 	.word	0x00000000
        /*0020*/ 	.short	0x0003
        /*0022*/ 	.short	0x0018
        /*0024*/ 	.byte	0x00, 0xf0, 0x11, 0x00


	//----- nvinfo : EIATTR_KPARAM_INFO
	.align		4
.L_52:
        /*0028*/ 	.byte	0x04, 0x17
        /*002a*/ 	.short	(.L_54 - .L_53)
.L_53:
        /*002c*/ 	.word	0x00000000
        /*0030*/ 	.short	0x0002
        /*0032*/ 	.short	0x0010
        /*0034*/ 	.byte	0x00, 0xf5, 0x21, 0x00


	//----- nvinfo : EIATTR_KPARAM_INFO
	.align		4
.L_54:
        /*0038*/ 	.byte	0x04, 0x17
        /*003a*/ 	.short	(.L_56 - .L_55)
.L_55:
        /*003c*/ 	.word	0x00000000
        /*0040*/ 	.short	0x0001
        /*0042*/ 	.short	0x0008
        /*0044*/ 	.byte	0x00, 0xf5, 0x21, 0x00


	//----- nvinfo : EIATTR_KPARAM_INFO
	.align		4
.L_56:
        /*0048*/ 	.byte	0x04, 0x17
        /*004a*/ 	.short	(.L_58 - .L_57)
.L_57:
        /*004c*/ 	.word	0x00000000
        /*0050*/ 	.short	0x0000
        /*0052*/ 	.short	0x0000
        /*0054*/ 	.byte	0x00, 0xf5, 0x21, 0x00


	//----- nvinfo : EIATTR_SPARSE_MMA_MASK
	.align		4
.L_58:
        /*0058*/ 	.byte	0x03, 0x50
        /*005a*/ 	.short	0x0000


	//----- nvinfo : EIATTR_MAXREG_COUNT
	.align		4
        /*005c*/ 	.byte	0x03, 0x1b
        /*005e*/ 	.short	0x00ff


	//----- nvinfo : EIATTR_MERCURY_ISA_VERSION
	.align		4
        /*0060*/ 	.byte	0x03, 0x5f
        /*0062*/ 	.short	0x0101


	//----- nvinfo : EIATTR_VRC_CTA_INIT_COUNT
	.align		4
        /*0064*/ 	.byte	0x02, 0x4a
	.zero		1
	.zero		1


	//----- nvinfo : EIATTR_EXIT_INSTR_OFFSETS
	.align		4
        /*0068*/ 	.byte	0x04, 0x1c
        /*006a*/ 	.short	(.L_60 - .L_59)


	//   ....[0]....
.L_59:
        /*006c*/ 	.word	0x00000a40


	//----- nvinfo : EIATTR_CRS_STACK_SIZE
	.align		4
.L_60:
        /*0070*/ 	.byte	0x04, 0x1e
        /*0072*/ 	.short	(.L_62 - .L_61)
.L_61:
        /*0074*/ 	.word	0x00000000


	//----- nvinfo : EIATTR_CBANK_PARAM_SIZE
	.align		4
.L_62:
        /*0078*/ 	.byte	0x03, 0x19
        /*007a*/ 	.short	0x0020


	//----- nvinfo : EIATTR_PARAM_CBANK
	.align		4
        /*007c*/ 	.byte	0x04, 0x0a
        /*007e*/ 	.short	(.L_64 - .L_63)
	.align		4
.L_63:
        /*0080*/ 	.word	index@(.nv.constant0._Z14wavecalckernelP6float2PfS1_fj)
        /*0084*/ 	.short	0x0380
        /*0086*/ 	.short	0x0020


	//----- nvinfo : EIATTR_SW_WAR
	.align		4
.L_64:
        /*0088*/ 	.byte	0x04, 0x36
        /*008a*/ 	.short	(.L_66 - .L_65)
.L_65:
        /*008c*/ 	.word	0x00000008
.L_66:


//--------------------- .nv.info._Z14distancekernelPfjjf --------------------------
	.section	.nv.info._Z14distancekernelPfjjf,"",@"SHT_CUDA_INFO"
	.sectionflags	@""
	.align	4


	//----- nvinfo : EIATTR_CUDA_API_VERSION
	.align		4
        /*0000*/ 	.byte	0x04, 0x37
        /*0002*/ 	.short	(.L_68 - .L_67)
.L_67:
        /*0004*/ 	.word	0x00000082


	//----- nvinfo : EIATTR_KPARAM_INFO
	.align		4
.L_68:
        /*0008*/ 	.byte	0x04, 0x17
        /*000a*/ 	.short	(.L_70 - .L_69)
.L_69:
        /*000c*/ 	.word	0x00000000
        /*0010*/ 	.short	0x0003
        /*0012*/ 	.short	0x0010
        /*0014*/ 	.byte	0x00, 0xf0, 0x11, 0x00


	//----- nvinfo : EIATTR_KPARAM_INFO
	.align		4
.L_70:
        /*0018*/ 	.byte	0x04, 0x17
        /*001a*/ 	.short	(.L_72 - .L_71)
.L_71:
        /*001c*/ 	.word	0x00000000
        /*0020*/ 	.short	0x0002
        /*0022*/ 	.short	0x000c
        /*0024*/ 	.byte	0x00, 0xf0, 0x11, 0x00


	//----- nvinfo : EIATTR_KPARAM_INFO
	.align		4
.L_72:
        /*0028*/ 	.byte	0x04, 0x17
        /*002a*/ 	.short	(.L_74 - .L_73)
.L_73:
        /*002c*/ 	.word	0x00000000
        /*0030*/ 	.short	0x0001
        /*0032*/ 	.short	0x0008
        /*0034*/ 	.byte	0x00, 0xf0, 0x11, 0x00


	//----- nvinfo : EIATTR_KPARAM_INFO
	.align		4
.L_74:
        /*0038*/ 	.byte	0x04, 0x17
        /*003a*/ 	.short	(.L_76 - .L_75)
.L_75:
        /*003c*/ 	.word	0x00000000
        /*0040*/ 	.short	0x0000
        /*0042*/ 	.short	0x0000
        /*0044*/ 	.byte	0x00, 0xf5, 0x21, 0x00


	//----- nvinfo : EIATTR_SPARSE_MMA_MASK
	.align		4
.L_76:
        /*0048*/ 	.byte	0x03, 0x50
        /*004a*/ 	.short	0x0000


	//----- nvinfo : EIATTR_MAXREG_COUNT
	.align		4
        /*004c*/ 	.byte	0x03, 0x1b
        /*004e*/ 	.short	0x00ff


	//----- nvinfo : EIATTR_MERCURY_ISA_VERSION
	.align		4
        /*0050*/ 	.byte	0x03, 0x5f
        /*0052*/ 	.short	0x0101


	//----- nvinfo : EIATTR_VRC_CTA_INIT_COUNT
	.align		4
        /*0054*/ 	.byte	0x02, 0x4a
	.zero		1
	.zero		1


	//----- nvinfo : EIATTR_EXIT_INSTR_OFFSETS
	.align		4
        /*0058*/ 	.byte	0x04, 0x1c
        /*005a*/ 	.short	(.L_78 - .L_77)


	//   ....[0]....
.L_77:
        /*005c*/ 	.word	0x00000230


	//----- nvinfo : EIATTR_CRS_STACK_SIZE
	.align		4
.L_78:
        /*0060*/ 	.byte	0x04, 0x1e
        /*0062*/ 	.short	(.L_80 - .L_79)
.L_79:
        /*0064*/ 	.word	0x00000000


	//----- nvinfo : EIATTR_CBANK_PARAM_SIZE
	.align		4
.L_80:
        /*0068*/ 	.byte	0x03, 0x19
        /*006a*/ 	.short	0x0014


	//----- nvinfo : EIATTR_PARAM_CBANK
	.align		4
        /*006c*/ 	.byte	0x04, 0x0a
        /*006e*/ 	.short	(.L_82 - .L_81)
	.align		4
.L_81:
        /*0070*/ 	.word	index@(.nv.constant0._Z14distancekernelPfjjf)
        /*0074*/ 	.short	0x0380
        /*0076*/ 	.short	0x0014


	//----- nvinfo : EIATTR_SW_WAR
	.align		4
.L_82:
        /*0078*/ 	.byte	0x04, 0x36
        /*007a*/ 	.short	(.L_84 - .L_83)
.L_83:
        /*007c*/ 	.word	0x00000008
.L_84:


//--------------------- .nv.info._Z10sqrtkernelPfS_j --------------------------
	.section	.nv.info._Z10sqrtkernelPfS_j,"",@"SHT_CUDA_INFO"
	.sectionflags	@""
	.align	4


	//----- nvinfo : EIATTR_CUDA_API_VERSION
	.align		4
        /*0000*/ 	.byte	0x04, 0x37
        /*0002*/ 	.short	(.L_86 - .L_85)
.L_85:
        /*0004*/ 	.word	0x00000082


	//----- nvinfo : EIATTR_KPARAM_INFO
	.align		4
.L_86:
        /*0008*/ 	.byte	0x04, 0x17
        /*000a*/ 	.short	(.L_88 - .L_87)
.L_87:
        /*000c*/ 	.word	0x00000000
        /*0010*/ 	.short	0x0002
        /*0012*/ 	.short	0x0010
        /*0014*/ 	.byte	0x00, 0xf0, 0x11, 0x00


	//----- nvinfo : EIATTR_KPARAM_INFO
	.align		4
.L_88:
        /*0018*/ 	.byte	0x04, 0x17
        /*001a*/ 	.short	(.L_90 - .L_89)
.L_89:
        /*001c*/ 	.word	0x00000000
        /*0020*/ 	.short	0x0001
        /*0022*/ 	.short	0x0008
        /*0024*/ 	.byte	0x00, 0xf5, 0x21, 0x00


	//----- nvinfo : EIATTR_KPARAM_INFO
	.align		4
.L_90:
        /*0028*/ 	.byte	0x04, 0x17
        /*002a*/ 	.short	(.L_92 - .L_91)
.L_91:
        /*002c*/ 	.word	0x00000000
        /*0030*/ 	.short	0x0000
        /*0032*/ 	.short	0x0000
        /*0034*/ 	.byte	0x00, 0xf5, 0x21, 0x00


	//----- nvinfo : EIATTR_SPARSE_MMA_MASK
	.align		4
.L_92:
        /*0038*/ 	.byte	0x03, 0x50
        /*003a*/ 	.short	0x0000


	//----- nvinfo : EIATTR_MAXREG_COUNT
	.align		4
        /*003c*/ 	.byte	0x03, 0x1b
        /*003e*/ 	.short	0x00ff


	//----- nvinfo : EIATTR_MERCURY_ISA_VERSION
	.align		4
        /*0040*/ 	.byte	0x03, 0x5f
        /*0042*/ 	.short	0x0101


	//----- nvinfo : EIATTR_VRC_CTA_INIT_COUNT
	.align		4
        /*0044*/ 	.byte	0x02, 0x4a
	.zero		1
	.zero		1


	//----- nvinfo : EIATTR_EXIT_INSTR_OFFSETS
	.align		4
        /*0048*/ 	.byte	0x04, 0x1c
        /*004a*/ 	.short	(.L_94 - .L_93)


	//   ....[0]....
.L_93:
        /*004c*/ 	.word	0x00000170


	//----- nvinfo : EIATTR_CRS_STACK_SIZE
	.align		4
.L_94:
        /*0050*/ 	.byte	0x04, 0x1e
        /*0052*/ 	.short	(.L_96 - .L_95)
.L_95:
        /*0054*/ 	.word	0x00000000


	//----- nvinfo : EIATTR_CBANK_PARAM_SIZE
	.align		4
.L_96:
        /*0058*/ 	.byte	0x03, 0x19
        /*005a*/ 	.short	0x0014


	//----- nvinfo : EIATTR_PARAM_CBANK
	.align		4
        /*005c*/ 	.byte	0x04, 0x0a
        /*005e*/ 	.short	(.L_98 - .L_97)
	.align		4
.L_97:
        /*0060*/ 	.word	index@(.nv.constant0._Z10sqrtkernelPfS_j)
        /*0064*/ 	.short	0x0380
        /*0066*/ 	.short	0x0014


	//----- nvinfo : EIATTR_SW_WAR
	.align		4
.L_98:
        /*0068*/ 	.byte	0x04, 0x36
        /*006a*/ 	.short	(.L_100 - .L_99)
.L_99:
        /*006c*/ 	.word	0x00000008
.L_100:


//--------------------- .nv.callgraph             --------------------------
	.section	.nv.callgraph,"",@"SHT_CUDA_CALLGRAPH"
	.align	4
	.sectionentsize	8
	.align		4
        /*0000*/ 	.word	0x00000000
	.align		4
        /*0004*/ 	.word	0xffffffff
	.align		4
        /*0008*/ 	.word	0x00000000
	.align		4
        /*000c*/ 	.word	0xfffffffe
	.align		4
        /*0010*/ 	.word	0x00000000
	.align		4
        /*0014*/ 	.word	0xfffffffd
	.align		4
        /*0018*/ 	.word	0x00000000
	.align		4
        /*001c*/ 	.word	0xfffffffc


//--------------------- .nv.constant4             --------------------------
	.section	.nv.constant4,"a",@progbits
	.align	8
	.align		8
.nv.constant4:
        /*0000*/ 	.dword	__cudart_i2opi_f


//--------------------- .text._Z21reducedhologramkernelP6float2S0_Pfj --------------------------
	.section	.text._Z21reducedhologramkernelP6float2S0_Pfj,"ax",@progbits
	.align	128
        .global         _Z21reducedhologramkernelP6float2S0_Pfj
        .type           _Z21reducedhologramkernelP6float2S0_Pfj,@function
        .size           _Z21reducedhologramkernelP6float2S0_Pfj,(.L_x_26 - _Z21reducedhologramkernelP6float2S0_Pfj)
        .other          _Z21reducedhologramkernelP6float2S0_Pfj,@"STO_CUDA_ENTRY STV_DEFAULT"
_Z21reducedhologramkernelP6float2S0_Pfj:
.text._Z21reducedhologramkernelP6float2S0_Pfj:
[----:B------:R-:W-:Y:S01]  /*0000*/  LDC R1, c[0x0][0x37c] ;  /* 0x0000df00ff017b82 */ /* 0x000fe20000000800 */
[----:B------:R-:W0:Y:S07]  /*0010*/  S2R R5, SR_CTAID.Y ;  /* 0x0000000000057919 */ /* 0x000e2e0000002600 */
[----:B------:R-:W0:Y:S01]  /*0020*/  S2UR UR6, SR_CTAID.X ;  /* 0x00000000000679c3 */ /* 0x000e220000002500 */
[----:B------:R-:W1:Y:S01]  /*0030*/  LDCU.64 UR4, c[0x0][0x358] ;  /* 0x00006b00ff0477ac */ /* 0x000e620008000a00 */
[----:B------:R-:W-:-:S06]  /*0040*/  HFMA2 R7, -RZ, RZ, 1.875, 0 ;  /* 0x3f800000ff077431 */ /* 0x000fcc00000001ff */
[----:B------:R-:W0:Y:S08]  /*0050*/  LDC R0, c[0x0][0x398] ;  /* 0x0000e600ff007b82 */ /* 0x000e300000000800 */
[----:B------:R-:W2:Y:S01]  /*0060*/  LDC.64 R2, c[0x0][0x380] ;  /* 0x0000e000ff027b82 */ /* 0x000ea20000000a00 */
[----:B0-----:R-:W-:-:S04]  /*0070*/  IMAD R5, R5, R0, UR6 ;  /* 0x0000000605057e24 */ /* 0x001fc8000f8e0200 */
[----:B--2---:R-:W-:-:S05]  /*0080*/  IMAD.WIDE R2, R5, 0x8, R2 ;  /* 0x0000000805027825 */ /* 0x004fca00078e0202 */
[----:B-1----:R-:W-:Y:S01]  /*0090*/  STG.E desc[UR4][R2.64], R7 ;  /* 0x0000000702007986 */ /* 0x002fe2000c101904 */
[----:B------:R-:W-:Y:S05]  /*00a0*/  EXIT ;  /* 0x000000000000794d */ /* 0x000fea0003800000 */
.L_x_0:
[----:B------:R-:W-:-:S00]  /*00b0*/  BRA `(.L_x_0) ;  /* 0xfffffffc00fc7947 */ /* 0x000fc0000383ffff */
[----:B------:R-:W-:-:S00]  /*00c0*/  NOP ;  /* 0x0000000000007918 */ /* 0x000fc00000000000 */
        /* <DEDUP_REMOVED lines=11> */
.L_x_26:


//--------------------- .text._Z14wavecalckernelP6float2PfS1_fj --------------------------
	.section	.text._Z14wavecalckernelP6float2PfS1_fj,"ax",@progbits
	.align	128
        .global         _Z14wavecalckernelP6float2PfS1_fj
        .type           _Z14wavecalckernelP6float2PfS1_fj,@function
        .size           _Z14wavecalckernelP6float2PfS1_fj,(.L_x_23 - _Z14wavecalckernelP6float2PfS1_fj)
        .other          _Z14wavecalckernelP6float2PfS1_fj,@"STO_CUDA_ENTRY STV_DEFAULT"
_Z14wavecalckernelP6float2PfS1_fj:
.text._Z14wavecalckernelP6float2PfS1_fj:
[----:B------:R-:W-:Y:S01]  /*0000*/  LDC R1, c[0x0][0x37c] ;  /* 0x0000df00ff017b82 */ /* 0x000fe20000000800 */
[----:B------:R-:W0:Y:S07]  /*0010*/  S2R R2, SR_CTAID.Y ;  /* 0x0000000000027919 */ /* 0x000e2e0000002600 */
[----:B------:R-:W0:Y:S01]  /*0020*/  S2UR UR4, SR_CTAID.X ;  /* 0x00000000000479c3 */ /* 0x000e220000002500 */
[----:B------:R-:W1:Y:S07]  /*0030*/  LDCU.64 UR6, c[0x0][0x358] ;  /* 0x00006b00ff0677ac */ /* 0x000e6e0008000a00 */
[----:B------:R-:W0:Y:S08]  /*0040*/  LDC.64 R6, c[0x0][0x398] ;  /* 0x0000e600ff067b82 */ /* 0x000e300000000a00 */
[----:B------:R-:W2:Y:S01]  /*0050*/  LDC.64 R4, c[0x0][0x388] ;  /* 0x0000e200ff047b82 */ /* 0x000ea20000000a00 */
[----:B0-----:R-:W-:-:S04]  /*0060*/  IMAD R2, R2, R7, UR4 ;  /* 0x0000000402027e24 */ /* 0x001fc8000f8e0207 */
[----:B--2---:R-:W-:-:S05]  /*0070*/  IMAD.WIDE R4, R2, 0x4, R4 ;  /* 0x0000000402047825 */ /* 0x004fca00078e0204 */
[----:B-1----:R-:W2:Y:S02]  /*0080*/  LDG.E R3, desc[UR6][R4.64] ;  /* 0x0000000604037981 */ /* 0x002ea4000c1e1900 */
[----:B--2---:R-:W-:-:S04]  /*0090*/  FMUL R6, R3, R6 ;  /* 0x0000000603067220 */ /* 0x004fc80000400000 */
[C---:B------:R-:W-:Y:S01]  /*00a0*/  FMUL R8, R6.reuse, 0.63661974668502807617 ;  /* 0x3f22f98306087820 */ /* 0x040fe20000400000 */
[----:B------:R-:W-:-:S05]  /*00b0*/  FSETP.GE.AND P0, PT, |R6|, 105615, PT ;  /* 0x47ce47800600780b */ /* 0x000fca0003f06200 */
[----:B------:R-:W0:Y:S02]  /*00c0*/  F2I.NTZ R8, R8 ;  /* 0x0000000800087305 */ /* 0x000e240000203100 */
[----:B0-----:R-:W-:-:S05]  /*00d0*/  I2FP.F32.S32 R7, R8 ;  /* 0x0000000800077245 */ /* 0x001fca0000201400 */
[----:B------:R-:W-:-:S04]  /*00e0*/  FFMA R0, R7, -1.5707962512969970703, R6 ;  /* 0xbfc90fda07007823 */ /* 0x000fc80000000006 */
[----:B------:R-:W-:-:S04]  /*00f0*/  FFMA R0, R7, -7.5497894158615963534e-08, R0 ;  /* 0xb3a2216807007823 */ /* 0x000fc80000000000 */
[----:B------:R-:W-:Y:S01]  /*0100*/  FFMA R0, R7, -5.3903029534742383927e-15, R0 ;  /* 0xa7c234c507007823 */ /* 0x000fe20000000000 */
[----:B------:R-:W-:Y:S06]  /*0110*/  @!P0 BRA `(.L_x_1) ;  /* 0x0000000400748947 */ /* 0x000fec0003800000 */
[----:B------:R-:W-:-:S13]  /*0120*/  FSETP.NEU.AND P0, PT, |R6|, +INF , PT ;  /* 0x7f8000000600780b */ /* 0x000fda0003f0d200 */
[----:B------:R-:W-:Y:S01]  /*0130*/  @!P0 FMUL R0, RZ, R6 ;  /* 0x00000006ff008220 */ /* 0x000fe20000400000 */
[----:B------:R-:W-:Y:S01]  /*0140*/  @!P0 IMAD.MOV.U32 R8, RZ, RZ, RZ ;  /* 0x000000ffff088224 */ /* 0x000fe200078e00ff */
[----:B------:R-:W-:Y:S06]  /*0150*/  @!P0 BRA `(.L_x_1) ;  /* 0x0000000400648947 */ /* 0x000fec0003800000 */
[----:B------:R-:W-:Y:S01]  /*0160*/  IMAD.SHL.U32 R7, R6, 0x100, RZ ;  /* 0x0000010006077824 */ /* 0x000fe200078e00ff */
[----:B------:R-:W0:Y:S01]  /*0170*/  LDCU.64 UR8, c[0x4][URZ] ;  /* 0x01000000ff0877ac */ /* 0x000e220008000a00 */
[----:B------:R-:W-:Y:S02]  /*0180*/  IMAD.MOV.U32 R0, RZ, RZ, RZ ;  /* 0x000000ffff007224 */ /* 0x000fe400078e00ff */
[----:B------:R-:W-:Y:S01]  /*0190*/  IMAD.MOV.U32 R13, RZ, RZ, RZ ;  /* 0x000000ffff0d7224 */ /* 0x000fe200078e00ff */
[----:B------:R-:W-:Y:S01]  /*01a0*/  LOP3.LUT R12, R7, 0x80000000, RZ, 0xfc, !PT ;  /* 0x80000000070c7812 */ /* 0x000fe200078efcff */
[----:B------:R-:W-:Y:S01]  /*01b0*/  IMAD.MOV.U32 R15, RZ, RZ, RZ ;  /* 0x000000ffff0f7224 */ /* 0x000fe200078e00ff */
[----:B------:R-:W-:-:S06]  /*01c0*/  UMOV UR4, URZ ;  /* 0x000000ff00047c82 */ /* 0x000fcc0008000000 */
.L_x_2:
[----:B0-----:R-:W-:Y:S02]  /*01d0*/  IMAD.U32 R10, RZ, RZ, UR8 ;  /* 0x00000008ff0a7e24 */ /* 0x001fe4000f8e00ff */
[----:B------:R-:W-:-:S05]  /*01e0*/  IMAD.U32 R11, RZ, RZ, UR9 ;  /* 0x00000009ff0b7e24 */ /* 0x000fca000f8e00ff */
[----:B------:R-:W2:Y:S01]  /*01f0*/  LDG.E.CONSTANT R9, desc[UR6][R10.64] ;  /* 0x000000060a097981 */ /* 0x000ea2000c1e9900 */
[----:B------:R-:W-:Y:S01]  /*0200*/  UIADD3 UR4, UPT, UPT, UR4, 0x1, URZ ;  /* 0x0000000104047890 */ /* 0x000fe2000fffe0ff */
[C---:B------:R-:W-:Y:S01]  /*0210*/  ISETP.EQ.AND P0, PT, R15.reuse, RZ, PT ;  /* 0x000000ff0f00720c */ /* 0x040fe20003f02270 */
[----:B------:R-:W-:Y:S01]  /*0220*/  UIADD3 UR8, UP1, UPT, UR8, 0x4, URZ ;  /* 0x0000000408087890 */ /* 0x000fe2000ff3e0ff */
[C---:B------:R-:W-:Y:S01]  /*0230*/  ISETP.EQ.AND P1, PT, R15.reuse, 0x4, PT ;  /* 0x000000040f00780c */ /* 0x040fe20003f22270 */
[----:B------:R-:W-:Y:S01]  /*0240*/  UISETP.NE.AND UP0, UPT, UR4, 0x6, UPT ;  /* 0x000000060400788c */ /* 0x000fe2000bf05270 */
[C---:B------:R-:W-:Y:S01]  /*0250*/  ISETP.EQ.AND P2, PT, R15.reuse, 0x8, PT ;  /* 0x000000080f00780c */ /* 0x040fe20003f42270 */
[----:B------:R-:W-:Y:S01]  /*0260*/  UIADD3.X UR9, UPT, UPT, URZ, UR9, URZ, UP1, !UPT ;  /* 0x00000009ff097290 */ /* 0x000fe20008ffe4ff */
[C---:B------:R-:W-:Y:S02]  /*0270*/  ISETP.EQ.AND P3, PT, R15.reuse, 0xc, PT ;  /* 0x0000000c0f00780c */ /* 0x040fe40003f62270 */
[----:B------:R-:W-:-:S02]  /*0280*/  ISETP.EQ.AND P4, PT, R15, 0x10, PT ;  /* 0x000000100f00780c */ /* 0x000fc40003f82270 */
[C---:B------:R-:W-:Y:S02]  /*0290*/  ISETP.EQ.AND P5, PT, R15.reuse, 0x14, PT ;  /* 0x000000140f00780c */ /* 0x040fe40003fa2270 */
[----:B------:R-:W-:Y:S01]  /*02a0*/  IADD3 R15, PT, PT, R15, 0x4, RZ ;  /* 0x000000040f0f7810 */ /* 0x000fe20007ffe0ff */
[----:B--2---:R-:W-:-:S03]  /*02b0*/  IMAD.WIDE.U32 R8, R9, R12, RZ ;  /* 0x0000000c09087225 */ /* 0x004fc600078e00ff */
[----:B------:R-:W-:-:S04]  /*02c0*/  IADD3 R8, P6, PT, R8, R0, RZ ;  /* 0x0000000008087210 */ /* 0x000fc80007fde0ff */
[----:B------:R-:W-:Y:S01]  /*02d0*/  IADD3.X R0, PT, PT, R9, R13, RZ, P6, !PT ;  /* 0x0000000d09007210 */ /* 0x000fe200037fe4ff */
[--C-:B------:R-:W-:Y:S02]  /*02e0*/  @P0 IMAD.MOV.U32 R7, RZ, RZ, R8.reuse ;  /* 0x000000ffff070224 */ /* 0x100fe400078e0008 */
[--C-:B------:R-:W-:Y:S02]  /*02f0*/  @P1 IMAD.MOV.U32 R19, RZ, RZ, R8.reuse ;  /* 0x000000ffff131224 */ /* 0x100fe400078e0008 */
[--C-:B------:R-:W-:Y:S02]  /*0300*/  @P2 IMAD.MOV.U32 R18, RZ, RZ, R8.reuse ;  /* 0x000000ffff122224 */ /* 0x100fe400078e0008 */
[--C-:B------:R-:W-:Y:S02]  /*0310*/  @P3 IMAD.MOV.U32 R17, RZ, RZ, R8.reuse ;  /* 0x000000ffff113224 */ /* 0x100fe400078e0008 */
[--C-:B------:R-:W-:Y:S02]  /*0320*/  @P4 IMAD.MOV.U32 R16, RZ, RZ, R8.reuse ;  /* 0x000000ffff104224 */ /* 0x100fe400078e0008 */
[----:B------:R-:W-:Y:S01]  /*0330*/  @P5 IMAD.MOV.U32 R14, RZ, RZ, R8 ;  /* 0x000000ffff0e5224 */ /* 0x000fe200078e0008 */
[----:B------:R-:W-:Y:S06]  /*0340*/  BRA.U UP0, `(.L_x_2) ;  /* 0xfffffffd00a07547 */ /* 0x000fec000b83ffff */
[----:B------:R-:W-:-:S04]  /*0350*/  SHF.R.U32.HI R8, RZ, 0x17, R6 ;  /* 0x00000017ff087819 */ /* 0x000fc80000011606 */
[C---:B------:R-:W-:Y:S02]  /*0360*/  LOP3.LUT R9, R8.reuse, 0xe0, RZ, 0xc0, !PT ;  /* 0x000000e008097812 */ /* 0x040fe400078ec0ff */
[----:B------:R-:W-:-:S03]  /*0370*/  LOP3.LUT P6, RZ, R8, 0x1f, RZ, 0xc0, !PT ;  /* 0x0000001f08ff7812 */ /* 0x000fc600078cc0ff */
[----:B------:R-:W-:-:S05]  /*0380*/  VIADD R9, R9, 0xffffff80 ;  /* 0xffffff8009097836 */ /* 0x000fca0000000000 */
[----:B------:R-:W-:-:S05]  /*0390*/  SHF.R.U32.HI R9, RZ, 0x5, R9 ;  /* 0x00000005ff097819 */ /* 0x000fca0000011609 */
[----:B------:R-:W-:-:S05]  /*03a0*/  IMAD.U32 R11, R9, -0x4, RZ ;  /* 0xfffffffc090b7824 */ /* 0x000fca00078e00ff */
[C---:B------:R-:W-:Y:S02]  /*03b0*/  ISETP.EQ.AND P3, PT, R11.reuse, -0x18, PT ;  /* 0xffffffe80b00780c */ /* 0x040fe40003f62270 */
[C---:B------:R-:W-:Y:S02]  /*03c0*/  ISETP.EQ.AND P4, PT, R11.reuse, -0x14, PT ;  /* 0xffffffec0b00780c */ /* 0x040fe40003f82270 */
[C---:B------:R-:W-:Y:S02]  /*03d0*/  ISETP.EQ.AND P2, PT, R11.reuse, -0x10, PT ;  /* 0xfffffff00b00780c */ /* 0x040fe40003f42270 */
[C---:B------:R-:W-:Y:S02]  /*03e0*/  ISETP.EQ.AND P1, PT, R11.reuse, -0xc, PT ;  /* 0xfffffff40b00780c */ /* 0x040fe40003f22270 */
[C---:B------:R-:W-:Y:S02]  /*03f0*/  ISETP.EQ.AND P0, PT, R11.reuse, -0x8, PT ;  /* 0xfffffff80b00780c */ /* 0x040fe40003f02270 */
[----:B------:R-:W-:-:S03]  /*0400*/  ISETP.EQ.AND P5, PT, R11, RZ, PT ;  /* 0x000000ff0b00720c */ /* 0x000fc60003fa2270 */
[--C-:B------:R-:W-:Y:S01]  /*0410*/  @P3 IMAD.MOV.U32 R9, RZ, RZ, R7.reuse ;  /* 0x000000ffff093224 */ /* 0x100fe200078e0007 */
[C---:B------:R-:W-:Y:S01]  /*0420*/  ISETP.EQ.AND P3, PT, R11.reuse, -0x4, PT ;  /* 0xfffffffc0b00780c */ /* 0x040fe20003f62270 */
[----:B------:R-:W-:Y:S02]  /*0430*/  @P4 IMAD.MOV.U32 R10, RZ, RZ, R7 ;  /* 0x000000ffff0a4224 */ /* 0x000fe400078e0007 */
[--C-:B------:R-:W-:Y:S01]  /*0440*/  @P4 IMAD.MOV.U32 R9, RZ, RZ, R19.reuse ;  /* 0x000000ffff094224 */ /* 0x100fe200078e0013 */
[----:B------:R-:W-:Y:S01]  /*0450*/  ISETP.EQ.AND P4, PT, R11, 0x4, PT ;  /* 0x000000040b00780c */ /* 0x000fe20003f82270 */
[----:B------:R-:W-:Y:S01]  /*0460*/  @P2 IMAD.MOV.U32 R10, RZ, RZ, R19 ;  /* 0x000000ffff0a2224 */ /* 0x000fe200078e0013 */
[----:B------:R-:W-:Y:S01]  /*0470*/  @P2 MOV R9, R18 ;  /* 0x0000001200092202 */ /* 0x000fe20000000f00 */
[----:B------:R-:W-:Y:S02]  /*0480*/  @P1 IMAD.MOV.U32 R9, RZ, RZ, R17 ;  /* 0x000000ffff091224 */ /* 0x000fe400078e0011 */
[----:B------:R-:W-:-:S02]  /*0490*/  @P0 IMAD.MOV.U32 R9, RZ, RZ, R16 ;  /* 0x000000ffff090224 */ /* 0x000fc400078e0010 */
[----:B------:R-:W-:Y:S02]  /*04a0*/  @P1 IMAD.MOV.U32 R10, RZ, RZ, R18 ;  /* 0x000000ffff0a1224 */ /* 0x000fe400078e0012 */
[----:B------:R-:W-:Y:S02]  /*04b0*/  @P3 IMAD.MOV.U32 R9, RZ, RZ, R14 ;  /* 0x000000ffff093224 */ /* 0x000fe400078e000e */
[----:B------:R-:W-:Y:S02]  /*04c0*/  @P5 IMAD.MOV.U32 R9, RZ, RZ, R0 ;  /* 0x000000ffff095224 */ /* 0x000fe400078e0000 */
[----:B------:R-:W-:Y:S02]  /*04d0*/  @P0 IMAD.MOV.U32 R10, RZ, RZ, R17 ;  /* 0x000000ffff0a0224 */ /* 0x000fe400078e0011 */
[----:B------:R-:W-:Y:S01]  /*04e0*/  @P3 IMAD.MOV.U32 R10, RZ, RZ, R16 ;  /* 0x000000ffff0a3224 */ /* 0x000fe200078e0010 */
[----:B------:R-:W-:Y:S01]  /*04f0*/  @P5 MOV R10, R14 ;  /* 0x0000000e000a5202 */ /* 0x000fe20000000f00 */
[----:B------:R-:W-:-:S02]  /*0500*/  @P4 IMAD.MOV.U32 R10, RZ, RZ, R0 ;  /* 0x000000ffff0a4224 */ /* 0x000fc400078e0000 */
[----:B------:R-:W-:Y:S01]  /*0510*/  IMAD.MOV.U32 R15, RZ, RZ, R9 ;  /* 0x000000ffff0f7224 */ /* 0x000fe200078e0009 */
[----:B------:R-:W-:Y:S06]  /*0520*/  @!P6 BRA `(.L_x_3) ;  /* 0x000000000028e947 */ /* 0x000fec0003800000 */
[----:B------:R-:W-:Y:S01]  /*0530*/  @P1 IMAD.MOV.U32 R7, RZ, RZ, R19 ;  /* 0x000000ffff071224 */ /* 0x000fe200078e0013 */
[----:B------:R-:W-:Y:S01]  /*0540*/  LOP3.LUT R8, R8, 0x1f, RZ, 0xc0, !PT ;  /* 0x0000001f08087812 */ /* 0x000fe200078ec0ff */
[----:B------:R-:W-:Y:S01]  /*0550*/  @P0 IMAD.MOV.U32 R7, RZ, RZ, R18 ;  /* 0x000000ffff070224 */ /* 0x000fe200078e0012 */
[----:B------:R-:W-:Y:S01]  /*0560*/  ISETP.EQ.AND P0, PT, R11, 0x8, PT ;  /* 0x000000080b00780c */ /* 0x000fe20003f02270 */
[----:B------:R-:W-:Y:S01]  /*0570*/  @P3 IMAD.MOV.U32 R7, RZ, RZ, R17 ;  /* 0x000000ffff073224 */ /* 0x000fe200078e0011 */
[----:B------:R-:W-:Y:S01]  /*0580*/  @P5 MOV R7, R16 ;  /* 0x0000001000075202 */ /* 0x000fe20000000f00 */
[----:B------:R-:W-:Y:S01]  /*0590*/  @P4 IMAD.MOV.U32 R7, RZ, RZ, R14 ;  /* 0x000000ffff074224 */ /* 0x000fe200078e000e */
[----:B------:R-:W-:-:S09]  /*05a0*/  SHF.L.W.U32.HI R15, R10, R8, R15 ;  /* 0x000000080a0f7219 */ /* 0x000fd20000010e0f */
[----:B------:R-:W-:-:S05]  /*05b0*/  @P0 IMAD.MOV.U32 R7, RZ, RZ, R0 ;  /* 0x000000ffff070224 */ /* 0x000fca00078e0000 */
[----:B------:R-:W-:-:S07]  /*05c0*/  SHF.L.W.U32.HI R10, R7, R8, R10 ;  /* 0x00000008070a7219 */ /* 0x000fce0000010e0a */
.L_x_3:
[C---:B------:R-:W-:Y:S01]  /*05d0*/  SHF.L.W.U32.HI R7, R10.reuse, 0x2, R15 ;  /* 0x000000020a077819 */ /* 0x040fe20000010e0f */
[----:B------:R-:W-:Y:S01]  /*05e0*/  IMAD.SHL.U32 R10, R10, 0x4, RZ ;  /* 0x000000040a0a7824 */ /* 0x000fe200078e00ff */
[----:B------:R-:W-:Y:S01]  /*05f0*/  UMOV UR4, 0x54442d19 ;  /* 0x54442d1900047882 */ /* 0x000fe20000000000 */
[----:B------:R-:W-:Y:S01]  /*0600*/  UMOV UR5, 0x3bf921fb ;  /* 0x3bf921fb00057882 */ /* 0x000fe20000000000 */
[----:B------:R-:W-:Y:S02]  /*0610*/  SHF.R.S32.HI R0, RZ, 0x1f, R7 ;  /* 0x0000001fff007819 */ /* 0x000fe40000011407 */
[----:B------:R-:W-:Y:S02]  /*0620*/  ISETP.GE.AND P0, PT, R6, RZ, PT ;  /* 0x000000ff0600720c */ /* 0x000fe40003f06270 */
[C---:B------:R-:W-:Y:S02]  /*0630*/  LOP3.LUT R12, R0.reuse, R10, RZ, 0x3c, !PT ;  /* 0x0000000a000c7212 */ /* 0x040fe400078e3cff */
[----:B------:R-:W-:-:S02]  /*0640*/  LOP3.LUT R13, R0, R7, RZ, 0x3c, !PT ;  /* 0x00000007000d7212 */ /* 0x000fc400078e3cff */
[----:B------:R-:W-:Y:S02]  /*0650*/  LOP3.LUT R6, R7, R6, RZ, 0x3c, !PT ;  /* 0x0000000607067212 */ /* 0x000fe400078e3cff */
[----:B------:R-:W0:Y:S02]  /*0660*/  I2F.F64.S64 R8, R12 ;  /* 0x0000000c00087312 */ /* 0x000e240000301c00 */
[----:B------:R-:W-:Y:S01]  /*0670*/  ISETP.GE.AND P1, PT, R6, RZ, PT ;  /* 0x000000ff0600720c */ /* 0x000fe20003f26270 */
[----:B0-----:R-:W-:Y:S01]  /*0680*/  DMUL R10, R8, UR4 ;  /* 0x00000004080a7c28 */ /* 0x001fe20008000000 */
[----:B------:R-:W-:-:S04]  /*0690*/  SHF.R.U32.HI R8, RZ, 0x1e, R15 ;  /* 0x0000001eff087819 */ /* 0x000fc8000001160f */
[----:B------:R-:W-:-:S05]  /*06a0*/  LEA.HI R8, R7, R8, RZ, 0x1 ;  /* 0x0000000807087211 */ /* 0x000fca00078f08ff */
[----:B------:R-:W0:Y:S01]  /*06b0*/  F2F.F32.F64 R10, R10 ;  /* 0x0000000a000a7310 */ /* 0x000e220000301000 */
[----:B------:R-:W-:-:S04]  /*06c0*/  IMAD.MOV R0, RZ, RZ, -R8 ;  /* 0x000000ffff007224 */ /* 0x000fc800078e0a08 */
[----:B------:R-:W-:Y:S01]  /*06d0*/  @!P0 IMAD.MOV.U32 R8, RZ, RZ, R0 ;  /* 0x000000ffff088224 */ /* 0x000fe200078e0000 */
[----:B0-----:R-:W-:-:S07]  /*06e0*/  FSEL R0, -R10, R10, !P1 ;  /* 0x0000000a0a007208 */ /* 0x001fce0004800100 */
.L_x_1:
[----:B------:R-:W0:Y:S02]  /*06f0*/  LDC.64 R6, c[0x0][0x390] ;  /* 0x0000e400ff067b82 */ /* 0x000e240000000a00 */
[----:B0-----:R-:W-:-:S05]  /*0700*/  IMAD.WIDE R6, R2, 0x4, R6 ;  /* 0x0000000402067825 */ /* 0x001fca00078e0206 */
[----:B------:R-:W2:Y:S01]  /*0710*/  LDG.E R15, desc[UR6][R6.64] ;  /* 0x00000006060f7981 */ /* 0x000ea2000c1e1900 */
[----:B------:R-:W-:Y:S02]  /*0720*/  IMAD.MOV.U32 R10, RZ, RZ, 0x37cbac00 ;  /* 0x37cbac00ff0a7424 */ /* 0x000fe400078e00ff */
[----:B------:R-:W-:Y:S01]  /*0730*/  FMUL R9, R0, R0 ;  /* 0x0000000000097220 */ /* 0x000fe20000400000 */
[----:B------:R-:W-:Y:S01]  /*0740*/  MOV R12, 0x394d4153 ;  /* 0x394d4153000c7802 */ /* 0x000fe20000000f00 */
[----:B------:R-:W0:Y:S01]  /*0750*/  MUFU.RCP R14, R3 ;  /* 0x00000003000e7308 */ /* 0x000e220000001000 */
[C---:B------:R-:W-:Y:S01]  /*0760*/  LOP3.LUT R13, R8.reuse, 0x1, RZ, 0xc0, !PT ;  /* 0x00000001080d7812 */ /* 0x040fe200078ec0ff */
[C---:B------:R-:W-:Y:S01]  /*0770*/  FFMA R10, R9.reuse, R10, -0.0013887860113754868507 ;  /* 0xbab607ed090a7423 */ /* 0x040fe2000000000a */
[C---:B------:R-:W-:Y:S01]  /*0780*/  FFMA R11, R9.reuse, R0, RZ ;  /* 0x00000000090b7223 */ /* 0x040fe200000000ff */
[----:B------:R-:W-:Y:S01]  /*0790*/  FFMA R12, R9, -R12, 0.0083327032625675201416 ;  /* 0x3c0885e4090c7423 */ /* 0x000fe2000000080c */
[----:B------:R-:W-:Y:S01]  /*07a0*/  ISETP.NE.U32.AND P1, PT, R13, 0x1, PT ;  /* 0x000000010d00780c */ /* 0x000fe20003f25070 */
[C---:B------:R-:W-:Y:S01]  /*07b0*/  FFMA R10, R9.reuse, R10, 0.041666727513074874878 ;  /* 0x3d2aaabb090a7423 */ /* 0x040fe2000000000a */
[----:B------:R-:W-:Y:S01]  /*07c0*/  LOP3.LUT P2, RZ, R8, 0x2, RZ, 0xc0, !PT ;  /* 0x0000000208ff7812 */ /* 0x000fe2000784c0ff */
[----:B------:R-:W-:-:S02]  /*07d0*/  FFMA R12, R9, R12, -0.16666662693023681641 ;  /* 0xbe2aaaa8090c7423 */ /* 0x000fc4000000000c */
[----:B------:R-:W-:Y:S02]  /*07e0*/  FFMA R10, R9, R10, -0.4999999701976776123 ;  /* 0xbeffffff090a7423 */ /* 0x000fe4000000000a */
[----:B------:R-:W-:Y:S01]  /*07f0*/  FFMA R11, R11, R12, R0 ;  /* 0x0000000c0b0b7223 */ /* 0x000fe20000000000 */
[----:B------:R-:W-:Y:S02]  /*0800*/  VIADD R0, R8, 0x1 ;  /* 0x0000000108007836 */ /* 0x000fe40000000000 */
[----:B------:R-:W-:Y:S01]  /*0810*/  FFMA R10, R9, R10, 1 ;  /* 0x3f800000090a7423 */ /* 0x000fe2000000000a */
[----:B0-----:R-:W-:Y:S02]  /*0820*/  FFMA R9, -R3, R14, 1 ;  /* 0x3f80000003097423 */ /* 0x001fe4000000010e */
[----:B------:R-:W-:Y:S02]  /*0830*/  LOP3.LUT P0, RZ, R0, 0x2, RZ, 0xc0, !PT ;  /* 0x0000000200ff7812 */ /* 0x000fe4000780c0ff */
[----:B------:R-:W-:Y:S01]  /*0840*/  FSEL R0, R11, R10, !P1 ;  /* 0x0000000a0b007208 */ /* 0x000fe20004800000 */
[----:B------:R-:W-:Y:S01]  /*0850*/  FFMA R9, R14, R9, R14 ;  /* 0x000000090e097223 */ /* 0x000fe2000000000e */
[----:B------:R-:W-:-:S02]  /*0860*/  FSEL R10, R10, R11, !P1 ;  /* 0x0000000b0a0a7208 */ /* 0x000fc40004800000 */
[----:B------:R-:W-:Y:S02]  /*0870*/  FSEL R0, R0, -R0, !P0 ;  /* 0x8000000000007208 */ /* 0x000fe40004000000 */
[----:B------:R-:W-:-:S03]  /*0880*/  FSEL R10, R10, -R10, !P2 ;  /* 0x8000000a0a0a7208 */ /* 0x000fc60005000000 */
[----:B--2---:R-:W-:-:S04]  /*0890*/  FMUL R0, R0, R15 ;  /* 0x0000000f00007220 */ /* 0x004fc80000400000 */
[----:B------:R-:W0:Y:S01]  /*08a0*/  FCHK P0, R0, R3 ;  /* 0x0000000300007302 */ /* 0x000e220000000000 */
[----:B------:R-:W-:-:S04]  /*08b0*/  FFMA R12, R0, R9, RZ ;  /* 0x00000009000c7223 */ /* 0x000fc800000000ff */
[----:B------:R-:W-:-:S04]  /*08c0*/  FFMA R8, -R3, R12, R0 ;  /* 0x0000000c03087223 */ /* 0x000fc80000000100 */
[----:B------:R-:W-:Y:S01]  /*08d0*/  FFMA R11, R9, R8, R12 ;  /* 0x00000008090b7223 */ /* 0x000fe2000000000c */
[----:B0-----:R-:W-:Y:S06]  /*08e0*/  @!P0 BRA `(.L_x_4) ;  /* 0x00000000000c8947 */ /* 0x001fec0003800000 */
[----:B------:R-:W-:-:S07]  /*08f0*/  MOV R12, 0x910 ;  /* 0x00000910000c7802 */ /* 0x000fce0000000f00 */
[----:B------:R-:W-:Y:S05]  /*0900*/  CALL.REL.NOINC `($__internal_0_$__cuda_sm3x_div_rn_noftz_f32_slowpath) ;  /* 0x0000000000507944 */ /* 0x000fea0003c00000 */
[----:B------:R-:W-:-:S07]  /*0910*/  IMAD.MOV.U32 R11, RZ, RZ, R0 ;  /* 0x000000ffff0b7224 */ /* 0x000fce00078e0000 */
.L_x_4:
[----:B------:R-:W0:Y:S02]  /*0920*/  LDC.64 R8, c[0x0][0x380] ;  /* 0x0000e000ff087b82 */ /* 0x000e240000000a00 */
[----:B0-----:R-:W-:-:S05]  /*0930*/  IMAD.WIDE R8, R2, 0x8, R8 ;  /* 0x0000000802087825 */ /* 0x001fca00078e0208 */
[----:B------:R0:W-:Y:S04]  /*0940*/  STG.E desc[UR6][R8.64], R11 ;  /* 0x0000000b08007986 */ /* 0x0001e8000c101906 */
[----:B------:R-:W2:Y:S04]  /*0950*/  LDG.E R3, desc[UR6][R4.64] ;  /* 0x0000000604037981 */ /* 0x000ea8000c1e1900 */
[----:B------:R-:W3:Y:S01]  /*0960*/  LDG.E R7, desc[UR6][R6.64] ;  /* 0x0000000606077981 */ /* 0x000ee2000c1e1900 */
[----:B--2---:R-:W1:Y:S01]  /*0970*/  MUFU.RCP R2, R3 ;  /* 0x0000000300027308 */ /* 0x004e620000001000 */
[----:B---3--:R-:W-:-:S07]  /*0980*/  FMUL R0, R10, R7 ;  /* 0x000000070a007220 */ /* 0x008fce0000400000 */
[----:B------:R-:W2:Y:S01]  /*0990*/  FCHK P0, R0, R3 ;  /* 0x0000000300007302 */ /* 0x000ea20000000000 */
[----:B-1----:R-:W-:-:S04]  /*09a0*/  FFMA R13, -R3, R2, 1 ;  /* 0x3f800000030d7423 */ /* 0x002fc80000000102 */
[----:B------:R-:W-:-:S04]  /*09b0*/  FFMA R13, R2, R13, R2 ;  /* 0x0000000d020d7223 */ /* 0x000fc80000000002 */
[----:B------:R-:W-:-:S04]  /*09c0*/  FFMA R2, R0, R13, RZ ;  /* 0x0000000d00027223 */ /* 0x000fc800000000ff */
[----:B------:R-:W-:-:S04]  /*09d0*/  FFMA R10, -R3, R2, R0 ;  /* 0x00000002030a7223 */ /* 0x000fc80000000100 */
[----:B------:R-:W-:Y:S01]  /*09e0*/  FFMA R13, R13, R10, R2 ;  /* 0x0000000a0d0d7223 */ /* 0x000fe20000000002 */
[----:B0-2---:R-:W-:Y:S06]  /*09f0*/  @!P0 BRA `(.L_x_5) ;  /* 0x00000000000c8947 */ /* 0x005fec0003800000 */
[----:B------:R-:W-:-:S07]  /*0a00*/  MOV R12, 0xa20 ;  /* 0x00000a20000c7802 */ /* 0x000fce0000000f00 */
[----:B------:R-:W-:Y:S05]  /*0a10*/  CALL.REL.NOINC `($__internal_0_$__cuda_sm3x_div_rn_noftz_f32_slowpath) ;  /* 0x00000000000c7944 */ /* 0x000fea0003c00000 */
[----:B------:R-:W-:-:S07]  /*0a20*/  IMAD.MOV.U32 R13, RZ, RZ, R0 ;  /* 0x000000ffff0d7224 */ /* 0x000fce00078e0000 */
.L_x_5:
[----:B------:R-:W-:Y:S01]  /*0a30*/  STG.E desc[UR6][R8.64+0x4], R13 ;  /* 0x0000040d08007986 */ /* 0x000fe2000c101906 */
[----:B------:R-:W-:Y:S05]  /*0a40*/  EXIT ;  /* 0x000000000000794d */ /* 0x000fea0003800000 */
        .weak           $__internal_0_$__cuda_sm3x_div_rn_noftz_f32_slowpath
        .type           $__internal_0_$__cuda_sm3x_div_rn_noftz_f32_slowpath,@function
        .size           $__internal_0_$__cuda_sm3x_div_rn_noftz_f32_slowpath,(.L_x_23 - $__internal_0_$__cuda_sm3x_div_rn_noftz_f32_slowpath)
$__internal_0_$__cuda_sm3x_div_rn_noftz_f32_slowpath:
[----:B------:R-:W-:Y:S02]  /*0a50*/  SHF.R.U32.HI R13, RZ, 0x17, R3 ;  /* 0x00000017ff0d7819 */ /* 0x000fe40000011603 */
[----:B------:R-:W-:Y:S02]  /*0a60*/  SHF.R.U32.HI R11, RZ, 0x17, R0 ;  /* 0x00000017ff0b7819 */ /* 0x000fe40000011600 */
[----:B------:R-:W-:Y:S02]  /*0a70*/  LOP3.LUT R13, R13, 0xff, RZ, 0xc0, !PT ;  /* 0x000000ff0d0d7812 */ /* 0x000fe400078ec0ff */
[----:B------:R-:W-:-:S03]  /*0a80*/  LOP3.LUT R16, R11, 0xff, RZ, 0xc0, !PT ;  /* 0x000000ff0b107812 */ /* 0x000fc600078ec0ff */
[----:B------:R-:W-:Y:S02]  /*0a90*/  VIADD R15, R13, 0xffffffff ;  /* 0xffffffff0d0f7836 */ /* 0x000fe40000000000 */
[----:B------:R-:W-:-:S03]  /*0aa0*/  VIADD R14, R16, 0xffffffff ;  /* 0xffffffff100e7836 */ /* 0x000fc60000000000 */
[----:B------:R-:W-:-:S04]  /*0ab0*/  ISETP.GT.U32.AND P0, PT, R15, 0xfd, PT ;  /* 0x000000fd0f00780c */ /* 0x000fc80003f04070 */
[----:B------:R-:W-:-:S13]  /*0ac0*/  ISETP.GT.U32.OR P0, PT, R14, 0xfd, P0 ;  /* 0x000000fd0e00780c */ /* 0x000fda0000704470 */
[----:B------:R-:W-:Y:S01]  /*0ad0*/  @!P0 IMAD.MOV.U32 R11, RZ, RZ, RZ ;  /* 0x000000ffff0b8224 */ /* 0x000fe200078e00ff */
[----:B------:R-:W-:Y:S06]  /*0ae0*/  @!P0 BRA `(.L_x_6) ;  /* 0x00000000005c8947 */ /* 0x000fec0003800000 */
[----:B------:R-:W-:Y:S02]  /*0af0*/  FSETP.GTU.FTZ.AND P0, PT, |R0|, +INF , PT ;  /* 0x7f8000000000780b */ /* 0x000fe40003f1c200 */
[----:B------:R-:W-:-:S04]  /*0b00*/  FSETP.GTU.FTZ.AND P1, PT, |R3|, +INF , PT ;  /* 0x7f8000000300780b */ /* 0x000fc80003f3c200 */
[----:B------:R-:W-:-:S13]  /*0b10*/  PLOP3.LUT P0, PT, P0, P1, PT, 0xf8, 0x8f ;  /* 0x00000000008f781c */ /* 0x000fda0000703f70 */
[----:B------:R-:W-:Y:S05]  /*0b20*/  @P0 BRA `(.L_x_7) ;  /* 0x0000000400440947 */ /* 0x000fea0003800000 */
[----:B------:R-:W-:-:S13]  /*0b30*/  LOP3.LUT P0, RZ, R3, 0x7fffffff, R0, 0xc8, !PT ;  /* 0x7fffffff03ff7812 */ /* 0x000fda000780c800 */
[----:B------:R-:W-:Y:S05]  /*0b40*/  @!P0 BRA `(.L_x_8) ;  /* 0x0000000400348947 */ /* 0x000fea0003800000 */
[C---:B------:R-:W-:Y:S02]  /*0b50*/  FSETP.NEU.FTZ.AND P0, PT, |R0|.reuse, +INF , PT ;  /* 0x7f8000000000780b */ /* 0x040fe40003f1d200 */
[----:B------:R-:W-:Y:S02]  /*0b60*/  FSETP.NEU.FTZ.AND P2, PT, |R3|, +INF , PT ;  /* 0x7f8000000300780b */ /* 0x000fe40003f5d200 */
[----:B------:R-:W-:-:S11]  /*0b70*/  FSETP.NEU.FTZ.AND P1, PT, |R0|, +INF , PT ;  /* 0x7f8000000000780b */ /* 0x000fd60003f3d200 */
[----:B------:R-:W-:Y:S05]  /*0b80*/  @!P2 BRA !P0, `(.L_x_8) ;  /* 0x000000040024a947 */ /* 0x000fea0004000000 */
[----:B------:R-:W-:-:S04]  /*0b90*/  LOP3.LUT P0, RZ, R0, 0x7fffffff, RZ, 0xc0, !PT ;  /* 0x7fffffff00ff7812 */ /* 0x000fc8000780c0ff */
[----:B------:R-:W-:-:S13]  /*0ba0*/  PLOP3.LUT P0, PT, P2, P0, PT, 0x2f, 0xf2 ;  /* 0x0000000000f2781c */ /* 0x000fda0001700577 */
[----:B------:R-:W-:Y:S05]  /*0bb0*/  @P0 BRA `(.L_x_9) ;  /* 0x0000000400100947 */ /* 0x000fea0003800000 */
[----:B------:R-:W-:-:S04]  /*0bc0*/  LOP3.LUT P0, RZ, R3, 0x7fffffff, RZ, 0xc0, !PT ;  /* 0x7fffffff03ff7812 */ /* 0x000fc8000780c0ff */
[----:B------:R-:W-:-:S13]  /*0bd0*/  PLOP3.LUT P0, PT, P1, P0, PT, 0x2f, 0xf2 ;  /* 0x0000000000f2781c */ /* 0x000fda0000f00577 */
[----:B------:R-:W-:Y:S05]  /*0be0*/  @P0 BRA `(.L_x_10) ;  /* 0x0000000000f80947 */ /* 0x000fea0003800000 */
[----:B------:R-:W-:Y:S02]  /*0bf0*/  ISETP.GE.AND P0, PT, R14, RZ, PT ;  /* 0x000000ff0e00720c */ /* 0x000fe40003f06270 */
[----:B------:R-:W-:-:S11]  /*0c00*/  ISETP.GE.AND P1, PT, R15, RZ, PT ;  /* 0x000000ff0f00720c */ /* 0x000fd60003f26270 */
[----:B------:R-:W-:Y:S01]  /*0c10*/  @P0 MOV R11, RZ ;  /* 0x000000ff000b0202 */ /* 0x000fe20000000f00 */
[----:B------:R-:W-:Y:S02]  /*0c20*/  @!P0 IMAD.MOV.U32 R11, RZ, RZ, -0x40 ;  /* 0xffffffc0ff0b8424 */ /* 0x000fe400078e00ff */
[----:B------:R-:W-:Y:S01]  /*0c30*/  @!P0 FFMA R0, R0, 1.84467440737095516160e+19, RZ ;  /* 0x5f80000000008823 */ /* 0x000fe200000000ff */
[----:B------:R-:W-:Y:S01]  /*0c40*/  @!P1 FFMA R3, R3, 1.84467440737095516160e+19, RZ ;  /* 0x5f80000003039823 */ /* 0x000fe200000000ff */
[----:B------:R-:W-:-:S07]  /*0c50*/  @!P1 VIADD R11, R11, 0x40 ;  /* 0x000000400b0b9836 */ /* 0x000fce0000000000 */
.L_x_6:
[----:B------:R-:W-:-:S05]  /*0c60*/  LEA R14, R13, 0xc0800000, 0x17 ;  /* 0xc08000000d0e7811 */ /* 0x000fca00078eb8ff */
[----:B------:R-:W-:Y:S02]  /*0c70*/  IMAD.IADD R14, R3, 0x1, -R14 ;  /* 0x00000001030e7824 */ /* 0x000fe400078e0a0e */
[----:B------:R-:W-:Y:S02]  /*0c80*/  VIADD R3, R16, 0xffffff81 ;  /* 0xffffff8110037836 */ /* 0x000fe40000000000 */
[----:B------:R0:W1:Y:S01]  /*0c90*/  MUFU.RCP R15, R14 ;  /* 0x0000000e000f7308 */ /* 0x0000620000001000 */
[----:B------:R-:W-:Y:S01]  /*0ca0*/  FADD.FTZ R17, -R14, -RZ ;  /* 0x800000ff0e117221 */ /* 0x000fe20000010100 */
[C---:B------:R-:W-:Y:S01]  /*0cb0*/  IMAD R0, R3.reuse, -0x800000, R0 ;  /* 0xff80000003007824 */ /* 0x040fe200078e0200 */
[----:B0-----:R-:W-:-:S05]  /*0cc0*/  IADD3 R14, PT, PT, R3, 0x7f, -R13 ;  /* 0x0000007f030e7810 */ /* 0x001fca0007ffe80d */
[----:B------:R-:W-:Y:S02]  /*0cd0*/  IMAD.IADD R14, R14, 0x1, R11 ;  /* 0x000000010e0e7824 */ /* 0x000fe400078e020b */
[----:B-1----:R-:W-:-:S04]  /*0ce0*/  FFMA R16, R15, R17, 1 ;  /* 0x3f8000000f107423 */ /* 0x002fc80000000011 */
[----:B------:R-:W-:-:S04]  /*0cf0*/  FFMA R18, R15, R16, R15 ;  /* 0x000000100f127223 */ /* 0x000fc8000000000f */
[----:B------:R-:W-:-:S04]  /*0d00*/  FFMA R15, R0, R18, RZ ;  /* 0x00000012000f7223 */ /* 0x000fc800000000ff */
[----:B------:R-:W-:-:S04]  /*0d10*/  FFMA R16, R17, R15, R0 ;  /* 0x0000000f11107223 */ /* 0x000fc80000000000 */
[----:B------:R-:W-:-:S04]  /*0d20*/  FFMA R15, R18, R16, R15 ;  /* 0x00000010120f7223 */ /* 0x000fc8000000000f */
[----:B------:R-:W-:-:S04]  /*0d30*/  FFMA R16, R17, R15, R0 ;  /* 0x0000000f11107223 */ /* 0x000fc80000000000 */
[----:B------:R-:W-:-:S05]  /*0d40*/  FFMA R0, R18, R16, R15 ;  /* 0x0000001012007223 */ /* 0x000fca000000000f */
[----:B------:R-:W-:-:S04]  /*0d50*/  SHF.R.U32.HI R3, RZ, 0x17, R0 ;  /* 0x00000017ff037819 */ /* 0x000fc80000011600 */
[----:B------:R-:W-:-:S05]  /*0d60*/  LOP3.LUT R3, R3, 0xff, RZ, 0xc0, !PT ;  /* 0x000000ff03037812 */ /* 0x000fca00078ec0ff */
[----:B------:R-:W-:-:S05]  /*0d70*/  IMAD.IADD R13, R3, 0x1, R14 ;  /* 0x00000001030d7824 */ /* 0x000fca00078e020e */
[----:B------:R-:W-:-:S04]  /*0d80*/  IADD3 R3, PT, PT, R13, -0x1, RZ ;  /* 0xffffffff0d037810 */ /* 0x000fc80007ffe0ff */
[----:B------:R-:W-:-:S13]  /*0d90*/  ISETP.GE.U32.AND P0, PT, R3, 0xfe, PT ;  /* 0x000000fe0300780c */ /* 0x000fda0003f06070 */
[----:B------:R-:W-:Y:S05]  /*0da0*/  @!P0 BRA `(.L_x_11) ;  /* 0x0000000000808947 */ /* 0x000fea0003800000 */
[----:B------:R-:W-:-:S13]  /*0db0*/  ISETP.GT.AND P0, PT, R13, 0xfe, PT ;  /* 0x000000fe0d00780c */ /* 0x000fda0003f04270 */
[----:B------:R-:W-:Y:S05]  /*0dc0*/  @P0 BRA `(.L_x_12) ;  /* 0x00000000006c0947 */ /* 0x000fea0003800000 */
[----:B------:R-:W-:-:S13]  /*0dd0*/  ISETP.GE.AND P0, PT, R13, 0x1, PT ;  /* 0x000000010d00780c */ /* 0x000fda0003f06270 */
[----:B------:R-:W-:Y:S05]  /*0de0*/  @P0 BRA `(.L_x_13) ;  /* 0x0000000000980947 */ /* 0x000fea0003800000 */
[----:B------:R-:W-:Y:S02]  /*0df0*/  ISETP.GE.AND P0, PT, R13, -0x18, PT ;  /* 0xffffffe80d00780c */ /* 0x000fe40003f06270 */
[----:B------:R-:W-:-:S11]  /*0e00*/  LOP3.LUT R0, R0, 0x80000000, RZ, 0xc0, !PT ;  /* 0x8000000000007812 */ /* 0x000fd600078ec0ff */
[----:B------:R-:W-:Y:S05]  /*0e10*/  @!P0 BRA `(.L_x_13) ;  /* 0x00000000008c8947 */ /* 0x000fea0003800000 */
[CCC-:B------:R-:W-:Y:S01]  /*0e20*/  FFMA.RZ R3, R18.reuse, R16.reuse, R15.reuse ;  /* 0x0000001012037223 */ /* 0x1c0fe2000000c00f */
[CCC-:B------:R-:W-:Y:S01]  /*0e30*/  FFMA.RM R14, R18.reuse, R16.reuse, R15.reuse ;  /* 0x00000010120e7223 */ /* 0x1c0fe2000000400f */
[C---:B------:R-:W-:Y:S02]  /*0e40*/  ISETP.NE.AND P2, PT, R13.reuse, RZ, PT ;  /* 0x000000ff0d00720c */ /* 0x040fe40003f45270 */
[----:B------:R-:W-:Y:S02]  /*0e50*/  ISETP.NE.AND P1, PT, R13, RZ, PT ;  /* 0x000000ff0d00720c */ /* 0x000fe40003f25270 */
[----:B------:R-:W-:Y:S01]  /*0e60*/  LOP3.LUT R11, R3, 0x7fffff, RZ, 0xc0, !PT ;  /* 0x007fffff030b7812 */ /* 0x000fe200078ec0ff */
[----:B------:R-:W-:Y:S01]  /*0e70*/  FFMA.RP R3, R18, R16, R15 ;  /* 0x0000001012037223 */ /* 0x000fe2000000800f */
[----:B------:R-:W-:Y:S02]  /*0e80*/  VIADD R16, R13, 0x20 ;  /* 0x000000200d107836 */ /* 0x000fe40000000000 */
[----:B------:R-:W-:Y:S01]  /*0e90*/  LOP3.LUT R11, R11, 0x800000, RZ, 0xfc, !PT ;  /* 0x008000000b0b7812 */ /* 0x000fe200078efcff */
[----:B------:R-:W-:Y:S01]  /*0ea0*/  IMAD.MOV R13, RZ, RZ, -R13 ;  /* 0x000000ffff0d7224 */ /* 0x000fe200078e0a0d */
[----:B------:R-:W-:-:S02]  /*0eb0*/  FSETP.NEU.FTZ.AND P0, PT, R3, R14, PT ;  /* 0x0000000e0300720b */ /* 0x000fc40003f1d000 */
[----:B------:R-:W-:Y:S02]  /*0ec0*/  SHF.L.U32 R16, R11, R16, RZ ;  /* 0x000000100b107219 */ /* 0x000fe400000006ff */
[----:B------:R-:W-:Y:S02]  /*0ed0*/  SEL R14, R13, RZ, P2 ;  /* 0x000000ff0d0e7207 */ /* 0x000fe40001000000 */
[----:B------:R-:W-:Y:S02]  /*0ee0*/  ISETP.NE.AND P1, PT, R16, RZ, P1 ;  /* 0x000000ff1000720c */ /* 0x000fe40000f25270 */
[----:B------:R-:W-:Y:S02]  /*0ef0*/  SHF.R.U32.HI R14, RZ, R14, R11 ;  /* 0x0000000eff0e7219 */ /* 0x000fe4000001160b */
[----:B------:R-:W-:Y:S02]  /*0f00*/  PLOP3.LUT P0, PT, P0, P1, PT, 0xf8, 0x8f ;  /* 0x00000000008f781c */ /* 0x000fe40000703f70 */
[----:B------:R-:W-:-:S02]  /*0f10*/  SHF.R.U32.HI R16, RZ, 0x1, R14 ;  /* 0x00000001ff107819 */ /* 0x000fc4000001160e */
[----:B------:R-:W-:-:S04]  /*0f20*/  SEL R3, RZ, 0x1, !P0 ;  /* 0x00000001ff037807 */ /* 0x000fc80004000000 */
[----:B------:R-:W-:-:S04]  /*0f30*/  LOP3.LUT R3, R3, 0x1, R16, 0xf8, !PT ;  /* 0x0000000103037812 */ /* 0x000fc800078ef810 */
[----:B------:R-:W-:-:S05]  /*0f40*/  LOP3.LUT R3, R3, R14, RZ, 0xc0, !PT ;  /* 0x0000000e03037212 */ /* 0x000fca00078ec0ff */
[----:B------:R-:W-:-:S05]  /*0f50*/  IMAD.IADD R3, R16, 0x1, R3 ;  /* 0x0000000110037824 */ /* 0x000fca00078e0203 */
[----:B------:R-:W-:Y:S01]  /*0f60*/  LOP3.LUT R0, R3, R0, RZ, 0xfc, !PT ;  /* 0x0000000003007212 */ /* 0x000fe200078efcff */
[----:B------:R-:W-:Y:S06]  /*0f70*/  BRA `(.L_x_13) ;  /* 0x0000000000347947 */ /* 0x000fec0003800000 */
.L_x_12:
[----:B------:R-:W-:-:S04]  /*0f80*/  LOP3.LUT R0, R0, 0x80000000, RZ, 0xc0, !PT ;  /* 0x8000000000007812 */ /* 0x000fc800078ec0ff */
[----:B------:R-:W-:Y:S01]  /*0f90*/  LOP3.LUT R0, R0, 0x7f800000, RZ, 0xfc, !PT ;  /* 0x7f80000000007812 */ /* 0x000fe200078efcff */
[----:B------:R-:W-:Y:S06]  /*0fa0*/  BRA `(.L_x_13) ;  /* 0x0000000000287947 */ /* 0x000fec0003800000 */
.L_x_11:
[----:B------:R-:W-:Y:S01]  /*0fb0*/  IMAD R0, R14, 0x800000, R0 ;  /* 0x008000000e007824 */ /* 0x000fe200078e0200 */
[----:B------:R-:W-:Y:S06]  /*0fc0*/  BRA `(.L_x_13) ;  /* 0x0000000000207947 */ /* 0x000fec0003800000 */
.L_x_10:
[----:B------:R-:W-:-:S04]  /*0fd0*/  LOP3.LUT R0, R3, 0x80000000, R0, 0x48, !PT ;  /* 0x8000000003007812 */ /* 0x000fc800078e4800 */
[----:B------:R-:W-:Y:S01]  /*0fe0*/  LOP3.LUT R0, R0, 0x7f800000, RZ, 0xfc, !PT ;  /* 0x7f80000000007812 */ /* 0x000fe200078efcff */
[----:B------:R-:W-:Y:S06]  /*0ff0*/  BRA `(.L_x_13) ;  /* 0x0000000000147947 */ /* 0x000fec0003800000 */
.L_x_9:
[----:B------:R-:W-:Y:S01]  /*1000*/  LOP3.LUT R0, R3, 0x80000000, R0, 0x48, !PT ;  /* 0x8000000003007812 */ /* 0x000fe200078e4800 */
[----:B------:R-:W-:Y:S06]  /*1010*/  BRA `(.L_x_13) ;  /* 0x00000000000c7947 */ /* 0x000fec0003800000 */
.L_x_8:
[----:B------:R-:W0:Y:S01]  /*1020*/  MUFU.RSQ R0, -QNAN ;  /* 0xffc0000000007908 */ /* 0x000e220000001400 */
[----:B------:R-:W-:Y:S05]  /*1030*/  BRA `(.L_x_13) ;  /* 0x0000000000047947 */ /* 0x000fea0003800000 */
.L_x_7:
[----:B------:R-:W-:-:S07]  /*1040*/  FADD.FTZ R0, R0, R3 ;  /* 0x0000000300007221 */ /* 0x000fce0000010000 */
.L_x_13:
[----:B------:R-:W-:-:S04]  /*1050*/  IMAD.MOV.U32 R13, RZ, RZ, 0x0 ;  /* 0x00000000ff0d7424 */ /* 0x000fc800078e00ff */
[----:B0-----:R-:W-:Y:S05]  /*1060*/  RET.REL.NODEC R12 `(_Z14wavecalckernelP6float2PfS1_fj) ;  /* 0xffffffec0ce47950 */ /* 0x001fea0003c3ffff */
.L_x_14:
        /* <DEDUP_REMOVED lines=9> */
.L_x_23:


//--------------------- .text._Z14distancekernelPfjjf --------------------------
	.section	.text._Z14distancekernelPfjjf,"ax",@progbits
	.align	128
        .global         _Z14distancekernelPfjjf
        .type           _Z14distancekernelPfjjf,@function
        .size           _Z14distancekernelPfjjf,(.L_x_24 - _Z14distancekernelPfjjf)
        .other          _Z14distancekernelPfjjf,@"STO_CUDA_ENTRY STV_DEFAULT"
_Z14distancekernelPfjjf:
.text._Z14distancekernelPfjjf:
[----:B------:R-:W-:Y:S01]  /*0000*/  LDC R1, c[0x0][0x37c] ;  /* 0x0000df00ff017b82 */ /* 0x000fe20000000800 */
[----:B------:R-:W0:Y:S07]  /*0010*/  S2R R7, SR_CTAID.Y ;  /* 0x0000000000077919 */ /* 0x000e2e0000002600 */
[----:B------:R-:W1:Y:S01]  /*0020*/  LDC.64 R2, c[0x0][0x388] ;  /* 0x0000e200ff027b82 */ /* 0x000e620000000a00 */
[----:B------:R-:W-:Y:S01]  /*0030*/  HFMA2 R6, -RZ, RZ, 1.75, 0 ;  /* 0x3f000000ff067431 */ /* 0x000fe200000001ff */
[----:B------:R-:W2:Y:S06]  /*0040*/  LDCU.64 UR4, c[0x0][0x358] ;  /* 0x00006b00ff0477ac */ /* 0x000eac0008000a00 */
[----:B------:R-:W3:Y:S08]  /*0050*/  S2UR UR6, SR_CTAID.X ;  /* 0x00000000000679c3 */ /* 0x000ef00000002500 */
[----:B------:R-:W4:Y:S01]  /*0060*/  LDC R8, c[0x0][0x390] ;  /* 0x0000e400ff087b82 */ /* 0x000f220000000800 */
[----:B-1----:R-:W-:-:S02]  /*0070*/  I2FP.F32.U32 R0, R3 ;  /* 0x0000000300007245 */ /* 0x002fc40000201000 */
[----:B------:R-:W-:-:S03]  /*0080*/  I2FP.F32.U32 R3, R2 ;  /* 0x0000000200037245 */ /* 0x000fc60000201000 */
[-C--:B------:R-:W-:Y:S01]  /*0090*/  FFMA R5, R0, R6.reuse, -1 ;  /* 0xbf80000000057423 */ /* 0x080fe20000000006 */
[----:B0-----:R-:W-:Y:S01]  /*00a0*/  I2FP.F32.U32 R4, R7 ;  /* 0x0000000700047245 */ /* 0x001fe20000201000 */
[----:B------:R-:W-:Y:S01]  /*00b0*/  FFMA R3, R3, R6, -1 ;  /* 0xbf80000003037423 */ /* 0x000fe20000000006 */
[----:B---3--:R-:W-:-:S03]  /*00c0*/  I2FP.F32.U32 R0, UR6 ;  /* 0x0000000600007c45 */ /* 0x008fc60008201000 */
[----:B------:R-:W-:Y:S01]  /*00d0*/  FADD R4, R4, -R5 ;  /* 0x8000000504047221 */ /* 0x000fe20000000000 */
[----:B------:R-:W-:Y:S02]  /*00e0*/  IMAD R5, R7, R2, UR6 ;  /* 0x0000000607057e24 */ /* 0x000fe4000f8e0202 */
[----:B------:R-:W-:Y:S01]  /*00f0*/  FADD R0, R0, -R3 ;  /* 0x8000000300007221 */ /* 0x000fe20000000000 */
[----:B------:R-:W-:-:S03]  /*0100*/  FMUL R4, R4, 6.4499998092651367188 ;  /* 0x40ce666604047820 */ /* 0x000fc60000400000 */
[----:B------:R-:W-:Y:S01]  /*0110*/  FMUL R0, R0, 6.4499998092651367188 ;  /* 0x40ce666600007820 */ /* 0x000fe20000400000 */
[----:B------:R-:W-:-:S04]  /*0120*/  FMUL R3, R4, R4 ;  /* 0x0000000404037220 */ /* 0x000fc80000400000 */
[----:B------:R-:W-:-:S04]  /*0130*/  FFMA R3, R0, R0, R3 ;  /* 0x0000000000037223 */ /* 0x000fc80000000003 */
[----:B----4-:R-:W-:-:S04]  /*0140*/  FFMA R0, R8, R8, R3 ;  /* 0x0000000808007223 */ /* 0x010fc80000000003 */
[----:B------:R0:W1:Y:S01]  /*0150*/  MUFU.RSQ R3, R0 ;  /* 0x0000000000037308 */ /* 0x0000620000001400 */
[----:B------:R-:W-:-:S04]  /*0160*/  IADD3 R4, PT, PT, R0, -0xd000000, RZ ;  /* 0xf300000000047810 */ /* 0x000fc80007ffe0ff */
[----:B------:R-:W-:-:S13]  /*0170*/  ISETP.GT.U32.AND P0, PT, R4, 0x727fffff, PT ;  /* 0x727fffff0400780c */ /* 0x000fda0003f04070 */
[----:B012---:R-:W-:Y:S05]  /*0180*/  @!P0 BRA `(.L_x_15) ;  /* 0x00000000000c8947 */ /* 0x007fea0003800000 */
[----:B------:R-:W-:-:S07]  /*0190*/  MOV R4, 0x1b0 ;  /* 0x000001b000047802 */ /* 0x000fce0000000f00 */
[----:B------:R-:W-:Y:S05]  /*01a0*/  CALL.REL.NOINC `($__internal_1_$__cuda_sm20_sqrt_rn_f32_slowpath) ;  /* 0x0000000000247944 */ /* 0x000fea0003c00000 */
[----:B------:R-:W-:Y:S05]  /*01b0*/  BRA `(.L_x_16) ;  /* 0x0000000000107947 */ /* 0x000fea0003800000 */
.L_x_15:
[----:B------:R-:W-:Y:S01]  /*01c0*/  FMUL.FTZ R7, R0, R3 ;  /* 0x0000000300077220 */ /* 0x000fe20000410000 */
[----:B------:R-:W-:-:S03]  /*01d0*/  FMUL.FTZ R3, R3, 0.5 ;  /* 0x3f00000003037820 */ /* 0x000fc60000410000 */
[----:B------:R-:W-:-:S04]  /*01e0*/  FFMA R0, -R7, R7, R0 ;  /* 0x0000000707007223 */ /* 0x000fc80000000100 */
[----:B------:R-:W-:-:S07]  /*01f0*/  FFMA R7, R0, R3, R7 ;  /* 0x0000000300077223 */ /* 0x000fce0000000007 */
.L_x_16:
[----:B------:R-:W0:Y:S02]  /*0200*/  LDC.64 R2, c[0x0][0x380] ;  /* 0x0000e000ff027b82 */ /* 0x000e240000000a00 */
[----:B0-----:R-:W-:-:S05]  /*0210*/  IMAD.WIDE R2, R5, 0x4, R2 ;  /* 0x0000000405027825 */ /* 0x001fca00078e0202 */
[----:B------:R-:W-:Y:S01]  /*0220*/  STG.E desc[UR4][R2.64], R7 ;  /* 0x0000000702007986 */ /* 0x000fe2000c101904 */
[----:B------:R-:W-:Y:S05]  /*0230*/  EXIT ;  /* 0x000000000000794d */ /* 0x000fea0003800000 */
        .weak           $__internal_1_$__cuda_sm20_sqrt_rn_f32_slowpath
        .type           $__internal_1_$__cuda_sm20_sqrt_rn_f32_slowpath,@function
        .size           $__internal_1_$__cuda_sm20_sqrt_rn_f32_slowpath,(.L_x_24 - $__internal_1_$__cuda_sm20_sqrt_rn_f32_slowpath)
$__internal_1_$__cuda_sm20_sqrt_rn_f32_slowpath:
[----:B------:R-:W-:-:S13]  /*0240*/  LOP3.LUT P0, RZ, R0, 0x7fffffff, RZ, 0xc0, !PT ;  /* 0x7fffffff00ff7812 */ /* 0x000fda000780c0ff */
[----:B------:R-:W-:Y:S01]  /*0250*/  @!P0 MOV R2, R0 ;  /* 0x0000000000028202 */ /* 0x000fe20000000f00 */
[----:B------:R-:W-:Y:S06]  /*0260*/  @!P0 BRA `(.L_x_17) ;  /* 0x0000000000448947 */ /* 0x000fec0003800000 */
[----:B------:R-:W-:-:S13]  /*0270*/  FSETP.GEU.FTZ.AND P0, PT, R0, RZ, PT ;  /* 0x000000ff0000720b */ /* 0x000fda0003f1e000 */
[----:B------:R-:W-:Y:S01]  /*0280*/  @!P0 MOV R2, 0x7fffffff ;  /* 0x7fffffff00028802 */ /* 0x000fe20000000f00 */
[----:B------:R-:W-:Y:S06]  /*0290*/  @!P0 BRA `(.L_x_17) ;  /* 0x0000000000388947 */ /* 0x000fec0003800000 */
[----:B------:R-:W-:-:S13]  /*02a0*/  FSETP.GTU.FTZ.AND P0, PT, |R0|, +INF , PT ;  /* 0x7f8000000000780b */ /* 0x000fda0003f1c200 */
[----:B------:R-:W-:Y:S01]  /*02b0*/  @P0 FADD.FTZ R2, R0, 1 ;  /* 0x3f80000000020421 */ /* 0x000fe20000010000 */
[----:B------:R-:W-:Y:S06]  /*02c0*/  @P0 BRA `(.L_x_17) ;  /* 0x00000000002c0947 */ /* 0x000fec0003800000 */
[----:B------:R-:W-:-:S13]  /*02d0*/  FSETP.NEU.FTZ.AND P0, PT, |R0|, +INF , PT ;  /* 0x7f8000000000780b */ /* 0x000fda0003f1d200 */
[----:B------:R-:W-:Y:S01]  /*02e0*/  @!P0 MOV R2, R0 ;  /* 0x0000000000028202 */ /* 0x000fe20000000f00 */
[----:B------:R-:W-:Y:S06]  /*02f0*/  @!P0 BRA `(.L_x_17) ;  /* 0x0000000000208947 */ /* 0x000fec0003800000 */
[----:B------:R-:W-:-:S04]  /*0300*/  FFMA R0, R0, 1.84467440737095516160e+19, RZ ;  /* 0x5f80000000007823 */ /* 0x000fc800000000ff */
[----:B------:R-:W0:Y:S02]  /*0310*/  MUFU.RSQ R3, R0 ;  /* 0x0000000000037308 */ /* 0x000e240000001400 */
[----:B0-----:R-:W-:Y:S01]  /*0320*/  FMUL.FTZ R7, R0, R3 ;  /* 0x0000000300077220 */ /* 0x001fe20000410000 */
[----:B------:R-:W-:-:S03]  /*0330*/  FMUL.FTZ R3, R3, 0.5 ;  /* 0x3f00000003037820 */ /* 0x000fc60000410000 */
[----:B------:R-:W-:-:S04]  /*0340*/  FADD.FTZ R2, -R7, -RZ ;  /* 0x800000ff07027221 */ /* 0x000fc80000010100 */
[----:B------:R-:W-:-:S04]  /*0350*/  FFMA R2, R7, R2, R0 ;  /* 0x0000000207027223 */ /* 0x000fc80000000000 */
[----:B------:R-:W-:-:S04]  /*0360*/  FFMA R2, R2, R3, R7 ;  /* 0x0000000302027223 */ /* 0x000fc80000000007 */
[----:B------:R-:W-:-:S07]  /*0370*/  FMUL.FTZ R2, R2, 2.3283064365386962891e-10 ;  /* 0x2f80000002027820 */ /* 0x000fce0000410000 */
.L_x_17:
[----:B------:R-:W-:Y:S01]  /*0380*/  HFMA2 R3, -RZ, RZ, 0, 0 ;  /* 0x00000000ff037431 */ /* 0x000fe200000001ff */
[----:B------:R-:W-:Y:S02]  /*0390*/  MOV R7, R2 ;  /* 0x0000000200077202 */ /* 0x000fe40000000f00 */
[----:B------:R-:W-:-:S04]  /*03a0*/  MOV R2, R4 ;  /* 0x0000000400027202 */ /* 0x000fc80000000f00 */
[----:B------:R-:W-:Y:S05]  /*03b0*/  RET.REL.NODEC R2 `(_Z14distancekernelPfjjf) ;  /* 0xfffffffc02107950 */ /* 0x000fea0003c3ffff */
.L_x_18:
        /* <DEDUP_REMOVED lines=12> */
.L_x_24:


//--------------------- .text._Z10sqrtkernelPfS_j --------------------------
	.section	.text._Z10sqrtkernelPfS_j,"ax",@progbits
	.align	128
        .global         _Z10sqrtkernelPfS_j
        .type           _Z10sqrtkernelPfS_j,@function
        .size           _Z10sqrtkernelPfS_j,(.L_x_25 - _Z10sqrtkernelPfS_j)
        .other          _Z10sqrtkernelPfS_j,@"STO_CUDA_ENTRY STV_DEFAULT"
_Z10sqrtkernelPfS_j:
.text._Z10sqrtkernelPfS_j:
[----:B------:R-:W-:Y:S01]  /*0000*/  LDC R1, c[0x0][0x37c] ;  /* 0x0000df00ff017b82 */ /* 0x000fe20000000800 */
[----:B------:R-:W0:Y:S07]  /*0010*/  S2R R5, SR_CTAID.Y ;  /* 0x0000000000057919 */ /* 0x000e2e0000002600 */
[----:B------:R-:W0:Y:S01]  /*0020*/  S2UR UR6, SR_CTAID.X ;  /* 0x00000000000679c3 */ /* 0x000e220000002500 */
[----:B------:R-:W1:Y:S07]  /*0030*/  LDCU.64 UR4, c[0x0][0x358] ;  /* 0x00006b00ff0477ac */ /* 0x000e6e0008000a00 */
[----:B------:R-:W0:Y:S08]  /*0040*/  LDC R0, c[0x0][0x390] ;  /* 0x0000e400ff007b82 */ /* 0x000e300000000800 */
[----:B------:R-:W2:Y:S01]  /*0050*/  LDC.64 R2, c[0x0][0x380] ;  /* 0x0000e000ff027b82 */ /* 0x000ea20000000a00 */
[----:B0-----:R-:W-:-:S04]  /*0060*/  IMAD R5, R5, R0, UR6 ;  /* 0x0000000605057e24 */ /* 0x001fc8000f8e0200 */
[----:B--2---:R-:W-:-:S05]  /*0070*/  IMAD.WIDE R2, R5, 0x4, R2 ;  /* 0x0000000405027825 */ /* 0x004fca00078e0202 */
[----:B-1----:R-:W2:Y:S02]  /*0080*/  LDG.E R0, desc[UR4][R2.64] ;  /* 0x0000000402007981 */ /* 0x002ea4000c1e1900 */
[----:B--2---:R-:W-:Y:S01]  /*0090*/  IADD3 R4, PT, PT, R0, -0xd000000, RZ ;  /* 0xf300000000047810 */ /* 0x004fe20007ffe0ff */
[----:B------:R0:W1:Y:S03]  /*00a0*/  MUFU.RSQ R7, R0 ;  /* 0x0000000000077308 */ /* 0x0000660000001400 */
[----:B------:R-:W-:-:S13]  /*00b0*/  ISETP.GT.U32.AND P0, PT, R4, 0x727fffff, PT ;  /* 0x727fffff0400780c */ /* 0x000fda0003f04070 */
[----:B0-----:R-:W-:Y:S05]  /*00c0*/  @!P0 BRA `(.L_x_19) ;  /* 0x00000000000c8947 */ /* 0x001fea0003800000 */
[----:B------:R-:W-:-:S07]  /*00d0*/  MOV R4, 0xf0 ;  /* 0x000000f000047802 */ /* 0x000fce0000000f00 */
[----:B-1----:R-:W-:Y:S05]  /*00e0*/  CALL.REL.NOINC `($__internal_2_$__cuda_sm20_sqrt_rn_f32_slowpath) ;  /* 0x0000000000247944 */ /* 0x002fea0003c00000 */
[----:B------:R-:W-:Y:S05]  /*00f0*/  BRA `(.L_x_20) ;  /* 0x0000000000107947 */ /* 0x000fea0003800000 */
.L_x_19:
[----:B-1----:R-:W-:Y:S01]  /*0100*/  FMUL.FTZ R3, R0, R7 ;  /* 0x0000000700037220 */ /* 0x002fe20000410000 */
[----:B------:R-:W-:-:S03]  /*0110*/  FMUL.FTZ R7, R7, 0.5 ;  /* 0x3f00000007077820 */ /* 0x000fc60000410000 */
[----:B------:R-:W-:-:S04]  /*0120*/  FFMA R0, -R3, R3, R0 ;  /* 0x0000000303007223 */ /* 0x000fc80000000100 */
[----:B------:R-:W-:-:S07]  /*0130*/  FFMA R7, R0, R7, R3 ;  /* 0x0000000700077223 */ /* 0x000fce0000000003 */
.L_x_20:
[----:B------:R-:W0:Y:S02]  /*0140*/  LDC.64 R2, c[0x0][0x388] ;  /* 0x0000e200ff027b82 */ /* 0x000e240000000a00 */
[----:B0-----:R-:W-:-:S05]  /*0150*/  IMAD.WIDE R2, R5, 0x4, R2 ;  /* 0x0000000405027825 */ /* 0x001fca00078e0202 */
[----:B------:R-:W-:Y:S01]  /*0160*/  STG.E desc[UR4][R2.64], R7 ;  /* 0x0000000702007986 */ /* 0x000fe2000c101904 */
[----:B------:R-:W-:Y:S05]  /*0170*/  EXIT ;  /* 0x000000000000794d */ /* 0x000fea0003800000 */
        .weak           $__internal_2_$__cuda_sm20_sqrt_rn_f32_slowpath
        .type           $__internal_2_$__cuda_sm20_sqrt_rn_f32_slowpath,@function
        .size           $__internal_2_$__cuda_sm20_sqrt_rn_f32_slowpath,(.L_x_25 - $__internal_2_$__cuda_sm20_sqrt_rn_f32_slowpath)
$__internal_2_$__cuda_sm20_sqrt_rn_f32_slowpath:
        /* <DEDUP_REMOVED lines=20> */
.L_x_21:
[----:B------:R-:W-:Y:S01]  /*02c0*/  HFMA2 R3, -RZ, RZ, 0, 0 ;  /* 0x00000000ff037431 */ /* 0x000fe200000001ff */
[----:B------:R-:W-:Y:S02]  /*02d0*/  MOV R7, R2 ;  /* 0x0000000200077202 */ /* 0x000fe40000000f00 */
[----:B------:R-:W-:-:S04]  /*02e0*/  MOV R2, R4 ;  /* 0x0000000400027202 */ /* 0x000fc80000000f00 */
[----:B------:R-:W-:Y:S05]  /*02f0*/  RET.REL.NODEC R2 `(_Z10sqrtkernelPfS_j) ;  /* 0xfffffffc02407950 */ /* 0x000fea0003c3ffff */
.L_x_22:
        /* <DEDUP_REMOVED lines=16> */
.L_x_25:


//--------------------- .nv.global.init           --------------------------
	.section	.nv.global.init,"aw",@progbits
	.align	4
.nv.global.init:
	.type		__cudart_i2opi_f,@object
	.size		__cudart_i2opi_f,(.L_0 - __cudart_i2opi_f)
__cudart_i2opi_f:
        /*0000*/ 	.byte	0x41, 0x90, 0x43, 0x3c, 0x99, 0x95, 0x62, 0xdb, 0xc0, 0xdd, 0x34, 0xf5, 0xd1, 0x57, 0x27, 0xfc
        /*0010*/ 	.byte	0x29, 0x15, 0x44, 0x4e, 0x6e, 0x83, 0xf9, 0xa2
.L_0:


//--------------------- .nv.shared.reserved.0     --------------------------
	.section	.nv.shared.reserved.0,"aw",@nobits
	.weak		__nv_reservedSMEM_offset_0_alias
	.size		__nv_reservedSMEM_offset_0_alias, 0, 64
	.other		__nv_reservedSMEM_offset_0_alias,@"STO_CUDA_RESERVED_SHARED STV_DEFAULT"
__nv_reservedSMEM_offset_0_alias:
	.zero		0
	.zero		64


//--------------------- .nv.constant0._Z21reducedhologramkernelP6float2S0_Pfj --------------------------
	.section	.nv.constant0._Z21reducedhologramkernelP6float2S0_Pfj,"a",@progbits
	.sectionflags	@""
	.align	4
.nv.constant0._Z21reducedhologramkernelP6float2S0_Pfj:
	.zero		924


//--------------------- .nv.constant0._Z14wavecalckernelP6float2PfS1_fj --------------------------
	.section	.nv.constant0._Z14wavecalckernelP6float2PfS1_fj,"a",@progbits
	.sectionflags	@""
	.align	4
.nv.constant0._Z14wavecalckernelP6float2PfS1_fj:
	.zero		928


//--------------------- .nv.constant0._Z14distancekernelPfjjf --------------------------
	.section	.nv.constant0._Z14distancekernelPfjjf,"a",@progbits
	.sectionflags	@""
	.align	4
.nv.constant0._Z14distancekernelPfjjf:
	.zero		916


//--------------------- .nv.constant0._Z10sqrtkernelPfS_j --------------------------
	.section	.nv.constant0._Z10sqrtkernelPfS_j,"a",@progbits
	.sectionflags	@""
	.align	4
.nv.constant0._Z10sqrtkernelPfS_j:
	.zero		916


//--------------------- SYMBOLS --------------------------

	.type		.nv.reservedSmem.offset0,@object
	.size		.nv.reservedSmem.offset0,0x4
